	.target	sm_90a

	.elftype	@"ET_EXEC"


//--------------------- .note.nv.tkinfo           --------------------------
	.section	.note.nv.tkinfo,"",@"SHT_NOTE"
	.sectionflags	@"SHF_NOTE_NV_TKINFO"
	.tkinfo
        /*0018*/ 	.word	0x00000002
        /*0030*/ 	.string	""
        /*0030*/ 	.string	"ptxas"
        /*0030*/ 	.string	"Cuda compilation tools, release 13.0, V13.0.88"
        /*0030*/ 	.string	"Build cuda_13.0.r13.0/compiler.36424714_0"
        /*0030*/ 	.string	"-arch sm_90a -m 64 "



//--------------------- .note.nv.cuinfo           --------------------------
	.section	.note.nv.cuinfo,"",@"SHT_NOTE"
	.sectionflags	@"SHF_NOTE_NV_CUINFO"
        /*0018*/ 	.short	0x0002
        /*001a*/ 	.short	0x005a
        /*001c*/ 	.short	0x0082
	.zero		2


//--------------------- .nv.info                  --------------------------
	.section	.nv.info,"",@"SHT_CUDA_INFO"
	.align	4


	//----- nvinfo : EIATTR_REGCOUNT
	.align		4
        /*0000*/ 	.byte	0x04, 0x2f
        /*0002*/ 	.short	(.L_15 - .L_14)
	.align		4
.L_14:
        /*0004*/ 	.word	index@(_ZN7cutlass13device_kernelINS_4gemm6kernel13GemmUniversalIN4cute5tupleIJiiiiEEENS1_10collective13CollectiveMmaINS1_34MainloopSm90TmaGmmaWarpSpecializedILi3ENS5_IJNS4_1CILi4EEENSA_ILi2EEENSA_ILi1EEEEEENS1_32KernelTmaWarpSpecializedPingpongEEENS5_IJNSA_ILi64EEESH_NSA_ILi128EEEEEEfNS5_IJlSD_lEEEfSK_NS4_8TiledMMAINS4_8MMA_AtomIJNS4_4SM904GMMA29MMA_64x64x8_F32TF32TF32_SS_TNILNSO_7ScaleInE1ELSQ_1EEEEEENS4_6LayoutINS5_IJSD_SD_SD_EEENS5_IJNSA_ILi0EEESV_SV_EEEEENS5_IJNS4_10UnderscoreESY_SY_EEEEENS4_23SM90_TMA_LOAD_MULTICASTENS4_14ComposedLayoutINS4_7SwizzleILi3ELi4ELi3EEENS4_18smem_ptr_flag_bitsILi32EEENST_INS5_IJNSA_ILi8EEENSA_ILi32EEEEEENS5_IJS18_SD_EEEEEEEvNS4_8identityES11_S1C_vS1D_EENS_8epilogue10collective6detail29Sm90TmaWarpSpecializedAdapterINS1G_15DefaultEpilogueIfSK_SK_NS1F_6thread17LinearCombinationIfLi1EffLNS1K_9ScaleType4KindE0ELNS_15FloatRoundStyleE2EfEENS1_15EpilogueDefaultEEEEEvvEEEEvNT_6ParamsE)
        /*0008*/ 	.word	0x000000a8


	//----- nvinfo : EIATTR_FRAME_SIZE
	.align		4
.L_15:
        /*000c*/ 	.byte	0x04, 0x11
        /*000e*/ 	.short	(.L_17 - .L_16)
	.align		4
.L_16:
        /*0010*/ 	.word	index@(_ZN7cutlass13device_kernelINS_4gemm6kernel13GemmUniversalIN4cute5tupleIJiiiiEEENS1_10collective13CollectiveMmaINS1_34MainloopSm90TmaGmmaWarpSpecializedILi3ENS5_IJNS4_1CILi4EEENSA_ILi2EEENSA_ILi1EEEEEENS1_32KernelTmaWarpSpecializedPingpongEEENS5_IJNSA_ILi64EEESH_NSA_ILi128EEEEEEfNS5_IJlSD_lEEEfSK_NS4_8TiledMMAINS4_8MMA_AtomIJNS4_4SM904GMMA29MMA_64x64x8_F32TF32TF32_SS_TNILNSO_7ScaleInE1ELSQ_1EEEEEENS4_6LayoutINS5_IJSD_SD_SD_EEENS5_IJNSA_ILi0EEESV_SV_EEEEENS5_IJNS4_10UnderscoreESY_SY_EEEEENS4_23SM90_TMA_LOAD_MULTICASTENS4_14ComposedLayoutINS4_7SwizzleILi3ELi4ELi3EEENS4_18smem_ptr_flag_bitsILi32EEENST_INS5_IJNSA_ILi8EEENSA_ILi32EEEEEENS5_IJS18_SD_EEEEEEEvNS4_8identityES11_S1C_vS1D_EENS_8epilogue10collective6detail29Sm90TmaWarpSpecializedAdapterINS1G_15DefaultEpilogueIfSK_SK_NS1F_6thread17LinearCombinationIfLi1EffLNS1K_9ScaleType4KindE0ELNS_15FloatRoundStyleE2EfEENS1_15EpilogueDefaultEEEEEvvEEEEvNT_6ParamsE)
        /*0014*/ 	.word	0x00000008


	//----- nvinfo : EIATTR_MIN_STACK_SIZE
	.align		4
.L_17:
        /*0018*/ 	.byte	0x04, 0x12
        /*001a*/ 	.short	(.L_19 - .L_18)
	.align		4
.L_18:
        /*001c*/ 	.word	index@(_ZN7cutlass13device_kernelINS_4gemm6kernel13GemmUniversalIN4cute5tupleIJiiiiEEENS1_10collective13CollectiveMmaINS1_34MainloopSm90TmaGmmaWarpSpecializedILi3ENS5_IJNS4_1CILi4EEENSA_ILi2EEENSA_ILi1EEEEEENS1_32KernelTmaWarpSpecializedPingpongEEENS5_IJNSA_ILi64EEESH_NSA_ILi128EEEEEEfNS5_IJlSD_lEEEfSK_NS4_8TiledMMAINS4_8MMA_AtomIJNS4_4SM904GMMA29MMA_64x64x8_F32TF32TF32_SS_TNILNSO_7ScaleInE1ELSQ_1EEEEEENS4_6LayoutINS5_IJSD_SD_SD_EEENS5_IJNSA_ILi0EEESV_SV_EEEEENS5_IJNS4_10UnderscoreESY_SY_EEEEENS4_23SM90_TMA_LOAD_MULTICASTENS4_14ComposedLayoutINS4_7SwizzleILi3ELi4ELi3EEENS4_18smem_ptr_flag_bitsILi32EEENST_INS5_IJNSA_ILi8EEENSA_ILi32EEEEEENS5_IJS18_SD_EEEEEEEvNS4_8identityES11_S1C_vS1D_EENS_8epilogue10collective6detail29Sm90TmaWarpSpecializedAdapterINS1G_15DefaultEpilogueIfSK_SK_NS1F_6thread17LinearCombinationIfLi1EffLNS1K_9ScaleType4KindE0ELNS_15FloatRoundStyleE2EfEENS1_15EpilogueDefaultEEEEEvvEEEEvNT_6ParamsE)
        /*0020*/ 	.word	0x00000008
.L_19:


//--------------------- .nv.compat                --------------------------
	.section	.nv.compat,"",@"SHT_CUDA_COMPAT_INFO"
	.align	4
        /*0000*/ 	.byte	0x02, 0x09, 0x01, 0x00, 0x02, 0x02, 0x04, 0x00, 0x02, 0x05, 0x05, 0x00, 0x03, 0x07, 0x01, 0x01
        /*0010*/ 	.byte	0x02, 0x03, 0x01, 0x00, 0x02, 0x06, 0x01, 0x00, 0x04, 0x0b, 0x08, 0x00, 0x00, 0x00, 0x00, 0x00
        /*0020*/ 	.byte	0x00, 0x00, 0x00, 0x00


//--------------------- .nv.info._ZN7cutlass13device_kernelINS_4gemm6kernel13GemmUniversalIN4cute5tupleIJiiiiEEENS1_10collective13CollectiveMmaINS1_34MainloopSm90TmaGmmaWarpSpecializedILi3ENS5_IJNS4_1CILi4EEENSA_ILi2EEENSA_ILi1EEEEEENS1_32KernelTmaWarpSpecializedPingpongEEENS5_IJNSA_ILi64EEESH_NSA_ILi128EEEEEEfNS5_IJlSD_lEEEfSK_NS4_8TiledMMAINS4_8MMA_AtomIJNS4_4SM904GMMA29MMA_64x64x8_F32TF32TF32_SS_TNILNSO_7ScaleInE1ELSQ_1EEEEEENS4_6LayoutINS5_IJSD_SD_SD_EEENS5_IJNSA_ILi0EEESV_SV_EEEEENS5_IJNS4_10UnderscoreESY_SY_EEEEENS4_23SM90_TMA_LOAD_MULTICASTENS4_14ComposedLayoutINS4_7SwizzleILi3ELi4ELi3EEENS4_18smem_ptr_flag_bitsILi32EEENST_INS5_IJNSA_ILi8EEENSA_ILi32EEEEEENS5_IJS18_SD_EEEEEEEvNS4_8identityES11_S1C_vS1D_EENS_8epilogue10collective6detail29Sm90TmaWarpSpecializedAdapterINS1G_15DefaultEpilogueIfSK_SK_NS1F_6thread17LinearCombinationIfLi1EffLNS1K_9ScaleType4KindE0ELNS_15FloatRoundStyleE2EfEENS1_15EpilogueDefaultEEEEEvvEEEEvNT_6ParamsE --------------------------
	.section	.nv.info._ZN7cutlass13device_kernelINS_4gemm6kernel13GemmUniversalIN4cute5tupleIJiiiiEEENS1_10collective13CollectiveMmaINS1_34MainloopSm90TmaGmmaWarpSpecializedILi3ENS5_IJNS4_1CILi4EEENSA_ILi2EEENSA_ILi1EEEEEENS1_32KernelTmaWarpSpecializedPingpongEEENS5_IJNSA_ILi64EEESH_NSA_ILi128EEEEEEfNS5_IJlSD_lEEEfSK_NS4_8TiledMMAINS4_8MMA_AtomIJNS4_4SM904GMMA29MMA_64x64x8_F32TF32TF32_SS_TNILNSO_7ScaleInE1ELSQ_1EEEEEENS4_6LayoutINS5_IJSD_SD_SD_EEENS5_IJNSA_ILi0EEESV_SV_EEEEENS5_IJNS4_10UnderscoreESY_SY_EEEEENS4_23SM90_TMA_LOAD_MULTICASTENS4_14ComposedLayoutINS4_7SwizzleILi3ELi4ELi3EEENS4_18smem_ptr_flag_bitsILi32EEENST_INS5_IJNSA_ILi8EEENSA_ILi32EEEEEENS5_IJS18_SD_EEEEEEEvNS4_8identityES11_S1C_vS1D_EENS_8epilogue10collective6detail29Sm90TmaWarpSpecializedAdapterINS1G_15DefaultEpilogueIfSK_SK_NS1F_6thread17LinearCombinationIfLi1EffLNS1K_9ScaleType4KindE0ELNS_15FloatRoundStyleE2EfEENS1_15EpilogueDefaultEEEEEvvEEEEvNT_6ParamsE,"",@"SHT_CUDA_INFO"
	.sectionflags	@""
	.align	4


	//----- nvinfo : EIATTR_CUDA_API_VERSION
	.align		4
        /*0000*/ 	.byte	0x04, 0x37
        /*0002*/ 	.short	(.L_21 - .L_20)
.L_20:
        /*0004*/ 	.word	0x00000082


	//----- nvinfo : EIATTR_KPARAM_INFO
	.align		4
.L_21:
        /*0008*/ 	.byte	0x04, 0x17
        /*000a*/ 	.short	(.L_23 - .L_22)
.L_22:
        /*000c*/ 	.word	0x00000000
        /*0010*/ 	.short	0x0000
        /*0012*/ 	.short	0x0070
        /*0014*/ 	.byte	0x00, 0xf0, 0x01, 0x10


	//----- nvinfo : EIATTR_SPARSE_MMA_MASK
	.align		4
.L_23:
        /*0018*/ 	.byte	0x03, 0x50
        /*001a*/ 	.short	0x0000


	//----- nvinfo : EIATTR_MAXREG_COUNT
	.align		4
        /*001c*/ 	.byte	0x03, 0x1b
        /*001e*/ 	.short	0x00a8


	//----- nvinfo : EIATTR_NUM_BARRIERS
	.align		4
        /*0020*/ 	.byte	0x02, 0x4c
        /*0022*/ 	.byte	0x01
	.zero		1


	//----- nvinfo : EIATTR_EXTERNS
	.align		4
        /*0024*/ 	.byte	0x04, 0x0f
        /*0026*/ 	.short	(.L_25 - .L_24)


	//   ....[0]....
	.align		4
.L_24:
        /*0028*/ 	.word	index@(__assertfail)


	//----- nvinfo : EIATTR_ANNOTATIONS
	.align		4
.L_25:
        /*002c*/ 	.byte	0x04, 0x55
        /*002e*/ 	.short	(.L_27 - .L_26)


	//   ....[0]....
.L_26:
        /*0030*/ 	.word	0x00000001
        /*0034*/ 	.byte	0xb0, 0x0d, 0x00, 0x00, 0x01, 0x00, 0x00, 0x00, 0x60, 0x14, 0x00, 0x00, 0x01, 0x00, 0x00, 0x00
        /*0044*/ 	.byte	0xc0, 0x49, 0x00, 0x00, 0x01, 0x00, 0x00, 0x00, 0x50, 0x59, 0x00, 0x00


	//----- nvinfo : EIATTR_MERCURY_ISA_VERSION
	.align		4
.L_27:
        /*0050*/ 	.byte	0x03, 0x5f
        /*0052*/ 	.short	0x0101


	//----- nvinfo : EIATTR_INT_WARP_WIDE_INSTR_OFFSETS
	.align		4
        /*0054*/ 	.byte	0x04, 0x31
        /*0056*/ 	.short	(.L_29 - .L_28)


	//   ....[0]....
.L_28:
        /*0058*/ 	.word	0x000004e0


	//   ....[1]....
        /*005c*/ 	.word	0x00000580


	//   ....[2]....
        /*0060*/ 	.word	0x000005a0


	//   ....[3]....
        /*0064*/ 	.word	0x000005b0


	//   ....[4]....
        /*0068*/ 	.word	0x00000600


	//   ....[5]....
        /*006c*/ 	.word	0x00000620


	//   ....[6]....
        /*0070*/ 	.word	0x00000770


	//   ....[7]....
        /*0074*/ 	.word	0x000007b0


	//   ....[8]....
        /*0078*/ 	.word	0x00002ba0


	//----- nvinfo : EIATTR_COOP_GROUP_MASK_REGIDS
	.align		4
.L_29:
        /*007c*/ 	.byte	0x04, 0x29
        /*007e*/ 	.short	(.L_31 - .L_30)


	//   ....[0]....
.L_30:
        /*0080*/ 	.word	0xffffffff


	//   ....[1]....
        /*0084*/ 	.word	0xffffffff


	//   ....[2]....
        /*0088*/ 	.word	0xffffffff


	//   ....[3]....
        /*008c*/ 	.word	0xffffffff


	//   ....[4]....
        /*0090*/ 	.word	0xffffffff


	//   ....[5]....
        /*0094*/ 	.word	0xffffffff


	//   ....[6]....
        /*0098*/ 	.word	0xffffffff


	//----- nvinfo : EIATTR_COOP_GROUP_INSTR_OFFSETS
	.align		4
.L_31:
        /*009c*/ 	.byte	0x04, 0x28
        /*009e*/ 	.short	(.L_33 - .L_32)


	//   ....[0]....
.L_32:
        /*00a0*/ 	.word	0x00000070


	//   ....[1]....
        /*00a4*/ 	.word	0x00000080


	//   ....[2]....
        /*00a8*/ 	.word	0x00000140


	//   ....[3]....
        /*00ac*/ 	.word	0x000002b0


	//   ....[4]....
        /*00b0*/ 	.word	0x000002f0


	//   ....[5]....
        /*00b4*/ 	.word	0x00000330


	//   ....[6]....
        /*00b8*/ 	.word	0x00000960


	//----- nvinfo : EIATTR_REG_RECONFIG
	.align		4
.L_33:
        /*00bc*/ 	.byte	0x01, 0x54
	.zero		2


	//----- nvinfo : EIATTR_SYSCALL_OFFSETS
	.align		4
        /*00c0*/ 	.byte	0x04, 0x46
        /*00c2*/ 	.short	(.L_35 - .L_34)


	//   ....[0]....
.L_34:
        /*00c4*/ 	.word	0x00001950


	//----- nvinfo : EIATTR_MBARRIER_INSTR_OFFSETS
	.align		4
.L_35:
        /*00c8*/ 	.byte	0x04, 0x39
        /*00ca*/ 	.short	(.L_37 - .L_36)


	//   ....[0]....
.L_36:
        /*00cc*/ 	.word	0x00000240
        /*00d0*/ 	.word	0x000000ff
        /*00d4*/ 	.word	0x00000000
        /*00d8*/ 	.short	0x0100
        /*00da*/ 	.byte	0x08
	.zero		1


	//   ....[1]....
        /*00dc*/ 	.word	0x00000250
        /*00e0*/ 	.word	0x000000ff
        /*00e4*/ 	.word	0x00000018
        /*00e8*/ 	.short	0x0100
        /*00ea*/ 	.byte	0x08
	.zero		1


	//   ....[2]....
        /*00ec*/ 	.word	0x00000260
        /*00f0*/ 	.word	0x000000ff
        /*00f4*/ 	.word	0x00000008
        /*00f8*/ 	.short	0x0100
        /*00fa*/ 	.byte	0x08
	.zero		1


	//   ....[3]....
        /*00fc*/ 	.word	0x00000270
        /*0100*/ 	.word	0x000000ff
        /*0104*/ 	.word	0x00000020
        /*0108*/ 	.short	0x0100
        /*010a*/ 	.byte	0x08
	.zero		1


	//   ....[4]....
        /*010c*/ 	.word	0x00000280
        /*0110*/ 	.word	0x000000ff
        /*0114*/ 	.word	0x00000010
        /*0118*/ 	.short	0x0100
        /*011a*/ 	.byte	0x08
	.zero		1


	//   ....[5]....
        /*011c*/ 	.word	0x00000290
        /*0120*/ 	.word	0x000000ff
        /*0124*/ 	.word	0x00000028
        /*0128*/ 	.short	0x0100
        /*012a*/ 	.byte	0x08
	.zero		1


	//   ....[6]....
        /*012c*/ 	.word	0x000007e0
        /*0130*/ 	.word	0x000000ff
        /*0134*/ 	.word	0x00000060
        /*0138*/ 	.short	0x0100
        /*013a*/ 	.byte	0x08
	.zero		1


	//   ....[7]....
        /*013c*/ 	.word	0x00000880
        /*0140*/ 	.word	0x000000ff
        /*0144*/ 	.word	0x00000068
        /*0148*/ 	.short	0x0100
        /*014a*/ 	.byte	0x08
	.zero		1


	//   ....[8]....
        /*014c*/ 	.word	0x000008e0
        /*0150*/ 	.word	0x000000ff
        /*0154*/ 	.word	0x00000040
        /*0158*/ 	.short	0x0100
        /*015a*/ 	.byte	0x09
	.zero		1


	//   ....[9]....
        /*015c*/ 	.word	0x000008f0
        /*0160*/ 	.word	0x000000ff
        /*0164*/ 	.word	0x00000048
        /*0168*/ 	.short	0x0100
        /*016a*/ 	.byte	0x09
	.zero		1


	//   ....[10]....
        /*016c*/ 	.word	0x00000900
        /*0170*/ 	.word	0x000000ff
        /*0174*/ 	.word	0x00000050
        /*0178*/ 	.short	0x0100
        /*017a*/ 	.byte	0x09
	.zero		1


	//   ....[11]....
        /*017c*/ 	.word	0x00000910
        /*0180*/ 	.word	0x000000ff
        /*0184*/ 	.word	0x00000058
        /*0188*/ 	.short	0x0100
        /*018a*/ 	.byte	0x09
	.zero		1


	//   ....[12]....
        /*018c*/ 	.word	0x00001810
        /*0190*/ 	.word	0x000000ff
        /*0194*/ 	.word	0xfffffff8
        /*0198*/ 	.short	0x010a
        /*019a*/ 	.byte	0x2b
	.zero		1


	//   ....[13]....
        /*019c*/ 	.word	0x000019d0
        /*01a0*/ 	.word	0x00000003
        /*01a4*/ 	.word	0x00000000
        /*01a8*/ 	.short	0x010a
        /*01aa*/ 	.byte	0x3f
	.zero		1


	//   ....[14]....
        /*01ac*/ 	.word	0x00001a10
        /*01b0*/ 	.word	0x00000003
        /*01b4*/ 	.word	0x00000000
        /*01b8*/ 	.short	0x010a
        /*01ba*/ 	.byte	0x3f
	.zero		1


	//   ....[15]....
        /*01bc*/ 	.word	0x00002250
        /*01c0*/ 	.word	0x000000ff
        /*01c4*/ 	.word	0x00000000
        /*01c8*/ 	.short	0x010a
        /*01ca*/ 	.byte	0x05
	.zero		1


	//   ....[16]....
        /*01cc*/ 	.word	0x00002290
        /*01d0*/ 	.word	0x000000ff
        /*01d4*/ 	.word	0x00000000
        /*01d8*/ 	.short	0x010a
        /*01da*/ 	.byte	0x05
	.zero		1


	//   ....[17]....
        /*01dc*/ 	.word	0x00002a30
        /*01e0*/ 	.word	0x00000005
        /*01e4*/ 	.word	0x00000000
        /*01e8*/ 	.short	0x0101
        /*01ea*/ 	.byte	0x3f
	.zero		1


	//   ....[18]....
        /*01ec*/ 	.word	0x00002b40
        /*01f0*/ 	.word	0x00000003
        /*01f4*/ 	.word	0x00000000
        /*01f8*/ 	.short	0x0101
        /*01fa*/ 	.byte	0x29
	.zero		1


	//   ....[19]....
        /*01fc*/ 	.word	0x00002c40
        /*0200*/ 	.word	0x00000003
        /*0204*/ 	.word	0x00000000
        /*0208*/ 	.short	0x0101
        /*020a*/ 	.byte	0x3f
	.zero		1


	//   ....[20]....
        /*020c*/ 	.word	0x00002cc0
        /*0210*/ 	.word	0x000000ff
        /*0214*/ 	.word	0x00000008
        /*0218*/ 	.short	0x010a
        /*021a*/ 	.byte	0x2b
	.zero		1


	//   ....[21]....
        /*021c*/ 	.word	0x00004a00
        /*0220*/ 	.word	0x00000000
        /*0224*/ 	.word	0x00000000
        /*0228*/ 	.short	0x0101
        /*022a*/ 	.byte	0x29
	.zero		1


	//   ....[22]....
        /*022c*/ 	.word	0x00005450
        /*0230*/ 	.word	0x0000000b
        /*0234*/ 	.word	0x00000018
        /*0238*/ 	.short	0x010a
        /*023a*/ 	.byte	0x3f
	.zero		1


	//   ....[23]....
        /*023c*/ 	.word	0x00005a80
        /*0240*/ 	.word	0x00000006
        /*0244*/ 	.word	0x00000068
        /*0248*/ 	.short	0x0101
        /*024a*/ 	.byte	0x3f
	.zero		1


	//   ....[24]....
        /*024c*/ 	.word	0x000061a0
        /*0250*/ 	.word	0x00000007
        /*0254*/ 	.word	0x00000000
        /*0258*/ 	.short	0x010a
        /*025a*/ 	.byte	0x3f
	.zero		1


	//   ....[25]....
        /*025c*/ 	.word	0x00006220
        /*0260*/ 	.word	0x00000004
        /*0264*/ 	.word	0x00000000
        /*0268*/ 	.short	0x010a
        /*026a*/ 	.byte	0x3f
	.zero		1


	//   ....[26]....
        /*026c*/ 	.word	0x000062b0
        /*0270*/ 	.word	0x00000005
        /*0274*/ 	.word	0x00000000
        /*0278*/ 	.short	0x010a
        /*027a*/ 	.byte	0x3f
	.zero		1


	//   ....[27]....
        /*027c*/ 	.word	0x00006320
        /*0280*/ 	.word	0x00000003
        /*0284*/ 	.word	0xfffffff8
        /*0288*/ 	.short	0x010a
        /*028a*/ 	.byte	0x3f
	.zero		1


	//   ....[28]....
        /*028c*/ 	.word	0x00006370
        /*0290*/ 	.word	0x00000003
        /*0294*/ 	.word	0x00000000
        /*0298*/ 	.short	0x010a
        /*029a*/ 	.byte	0x3f
	.zero		1


	//   ....[29]....
        /*029c*/ 	.word	0x000063d0
        /*02a0*/ 	.word	0x00000005
        /*02a4*/ 	.word	0x00000000
        /*02a8*/ 	.short	0x010a
        /*02aa*/ 	.byte	0x3f
	.zero		1


	//   ....[30]....
        /*02ac*/ 	.word	0x00006430
        /*02b0*/ 	.word	0x00000003
        /*02b4*/ 	.word	0x00000008
        /*02b8*/ 	.short	0x010a
        /*02ba*/ 	.byte	0x3f
	.zero		1


	//   ....[31]....
        /*02bc*/ 	.word	0x00006500
        /*02c0*/ 	.word	0x0000000b
        /*02c4*/ 	.word	0x00000018
        /*02c8*/ 	.short	0x010a
        /*02ca*/ 	.byte	0x3f
	.zero		1


	//   ....[32]....
        /*02cc*/ 	.word	0x000065d0
        /*02d0*/ 	.word	0x00000007
        /*02d4*/ 	.word	0x00000000
        /*02d8*/ 	.short	0x010a
        /*02da*/ 	.byte	0x3f
	.zero		1


	//   ....[33]....
        /*02dc*/ 	.word	0x00006620
        /*02e0*/ 	.word	0x00000004
        /*02e4*/ 	.word	0x00000000
        /*02e8*/ 	.short	0x010a
        /*02ea*/ 	.byte	0x3f
	.zero		1


	//----- nvinfo : EIATTR_NUM_MBARRIERS
	.align		4
.L_37:
        /*02ec*/ 	.byte	0x03, 0x38
        /*02ee*/ 	.short	0x000c


	//----- nvinfo : EIATTR_EXIT_INSTR_OFFSETS
	.align		4
        /*02f0*/ 	.byte	0x04, 0x1c
        /*02f2*/ 	.short	(.L_39 - .L_38)


	//   ....[0]....
.L_38:
        /*02f4*/ 	.word	0x000013f0


	//   ....[1]....
        /*02f8*/ 	.word	0x00001450


	//   ....[2]....
        /*02fc*/ 	.word	0x00005020


	//   ....[3]....
        /*0300*/ 	.word	0x00005050


	//   ....[4]....
        /*0304*/ 	.word	0x00006300


	//----- nvinfo : EIATTR_MAX_THREADS
	.align		4
.L_39:
        /*0308*/ 	.byte	0x04, 0x05
        /*030a*/ 	.short	(.L_41 - .L_40)
.L_40:
        /*030c*/ 	.word	0x00000180
        /*0310*/ 	.word	0x00000001
        /*0314*/ 	.word	0x00000001


	//----- nvinfo : EIATTR_CRS_STACK_SIZE
	.align		4
.L_41:
        /*0318*/ 	.byte	0x04, 0x1e
        /*031a*/ 	.short	(.L_43 - .L_42)
.L_42:
        /*031c*/ 	.word	0x00000000


	//----- nvinfo : EIATTR_CBANK_PARAM_SIZE
	.align		4
.L_43:
        /*0320*/ 	.byte	0x03, 0x19
        /*0322*/ 	.short	0x0470


	//----- nvinfo : EIATTR_PARAM_CBANK
	.align		4
        /*0324*/ 	.byte	0x04, 0x0a
        /*0326*/ 	.short	(.L_45 - .L_44)
	.align		4
.L_44:
        /*0328*/ 	.word	index@(.nv.constant0._ZN7cutlass13device_kernelINS_4gemm6kernel13GemmUniversalIN4cute5tupleIJiiiiEEENS1_10collective13CollectiveMmaINS1_34MainloopSm90TmaGmmaWarpSpecializedILi3ENS5_IJNS4_1CILi4EEENSA_ILi2EEENSA_ILi1EEEEEENS1_32KernelTmaWarpSpecializedPingpongEEENS5_IJNSA_ILi64EEESH_NSA_ILi128EEEEEEfNS5_IJlSD_lEEEfSK_NS4_8TiledMMAINS4_8MMA_AtomIJNS4_4SM904GMMA29MMA_64x64x8_F32TF32TF32_SS_TNILNSO_7ScaleInE1ELSQ_1EEEEEENS4_6LayoutINS5_IJSD_SD_SD_EEENS5_IJNSA_ILi0EEESV_SV_EEEEENS5_IJNS4_10UnderscoreESY_SY_EEEEENS4_23SM90_TMA_LOAD_MULTICASTENS4_14ComposedLayoutINS4_7SwizzleILi3ELi4ELi3EEENS4_18smem_ptr_flag_bitsILi32EEENST_INS5_IJNSA_ILi8EEENSA_ILi32EEEEEENS5_IJS18_SD_EEEEEEEvNS4_8identityES11_S1C_vS1D_EENS_8epilogue10collective6detail29Sm90TmaWarpSpecializedAdapterINS1G_15DefaultEpilogueIfSK_SK_NS1F_6thread17LinearCombinationIfLi1EffLNS1K_9ScaleType4KindE0ELNS_15FloatRoundStyleE2EfEENS1_15EpilogueDefaultEEEEEvvEEEEvNT_6ParamsE)
        /*032c*/ 	.short	0x0210
        /*032e*/ 	.short	0x0470


	//----- nvinfo : EIATTR_SW_WAR
	.align		4
.L_45:
        /*0330*/ 	.byte	0x04, 0x36
        /*0332*/ 	.short	(.L_47 - .L_46)
.L_46:
        /*0334*/ 	.word	0x00000008
.L_47:


//--------------------- .nv.callgraph             --------------------------
	.section	.nv.callgraph,"",@"SHT_CUDA_CALLGRAPH"
	.align	4
	.sectionentsize	8
	.align		4
        /*0000*/ 	.word	0x00000000
	.align		4
        /*0004*/ 	.word	0xffffffff
	.align		4
        /*0008*/ 	.word	index@(_ZN7cutlass13device_kernelINS_4gemm6kernel13GemmUniversalIN4cute5tupleIJiiiiEEENS1_10collective13CollectiveMmaINS1_34MainloopSm90TmaGmmaWarpSpecializedILi3ENS5_IJNS4_1CILi4EEENSA_ILi2EEENSA_ILi1EEEEEENS1_32KernelTmaWarpSpecializedPingpongEEENS5_IJNSA_ILi64EEESH_NSA_ILi128EEEEEEfNS5_IJlSD_lEEEfSK_NS4_8TiledMMAINS4_8MMA_AtomIJNS4_4SM904GMMA29MMA_64x64x8_F32TF32TF32_SS_TNILNSO_7ScaleInE1ELSQ_1EEEEEENS4_6LayoutINS5_IJSD_SD_SD_EEENS5_IJNSA_ILi0EEESV_SV_EEEEENS5_IJNS4_10UnderscoreESY_SY_EEEEENS4_23SM90_TMA_LOAD_MULTICASTENS4_14ComposedLayoutINS4_7SwizzleILi3ELi4ELi3EEENS4_18smem_ptr_flag_bitsILi32EEENST_INS5_IJNSA_ILi8EEENSA_ILi32EEEEEENS5_IJS18_SD_EEEEEEEvNS4_8identityES11_S1C_vS1D_EENS_8epilogue10collective6detail29Sm90TmaWarpSpecializedAdapterINS1G_15DefaultEpilogueIfSK_SK_NS1F_6thread17LinearCombinationIfLi1EffLNS1K_9ScaleType4KindE0ELNS_15FloatRoundStyleE2EfEENS1_15EpilogueDefaultEEEEEvvEEEEvNT_6ParamsE)
	.align		4
        /*000c*/ 	.word	index@(__assertfail)
	.align		4
        /*0010*/ 	.word	0x00000000
	.align		4
        /*0014*/ 	.word	0xfffffffe
	.align		4
        /*0018*/ 	.word	0x00000000
	.align		4
        /*001c*/ 	.word	0xfffffffd
	.align		4
        /*0020*/ 	.word	0x00000000
	.align		4
        /*0024*/ 	.word	0xfffffffc


//--------------------- .nv.constant4             --------------------------
	.section	.nv.constant4,"a",@progbits
	.align	8
	.align		8
.nv.constant4:
        /*0000*/ 	.dword	__assertfail
	.align		8
        /*0008*/ 	.dword	__unnamed_1
	.align		8
        /*0010*/ 	.dword	_ZN40_INTERNAL_0b844553_4_k_cu_0ab90b7c_171964cuda3std3__45__cpo5beginE
	.align		8
        /*0018*/ 	.dword	_ZN40_INTERNAL_0b844553_4_k_cu_0ab90b7c_171964cuda3std3__45__cpo3endE
	.align		8
        /*0020*/ 	.dword	_ZN40_INTERNAL_0b844553_4_k_cu_0ab90b7c_171964cuda3std3__45__cpo6cbeginE
	.align		8
        /*0028*/ 	.dword	_ZN40_INTERNAL_0b844553_4_k_cu_0ab90b7c_171964cuda3std3__45__cpo4cendE
	.align		8
        /*0030*/ 	.dword	_ZN40_INTERNAL_0b844553_4_k_cu_0ab90b7c_171964cuda3std3__442_GLOBAL__N__0b844553_4_k_cu_0ab90b7c_171966ignoreE
	.align		8
        /*0038*/ 	.dword	_ZN40_INTERNAL_0b844553_4_k_cu_0ab90b7c_171964cuda3std3__419piecewise_constructE
	.align		8
        /*0040*/ 	.dword	_ZN40_INTERNAL_0b844553_4_k_cu_0ab90b7c_171964cuda3std3__48in_placeE
	.align		8
        /*0048*/ 	.dword	_ZN40_INTERNAL_0b844553_4_k_cu_0ab90b7c_171964cuda3std6ranges3__45__cpo4swapE
	.align		8
        /*0050*/ 	.dword	_ZN40_INTERNAL_0b844553_4_k_cu_0ab90b7c_171964cuda3std6ranges3__45__cpo9iter_moveE
	.align		8
        /*0058*/ 	.dword	_ZN40_INTERNAL_0b844553_4_k_cu_0ab90b7c_171964cute7productE
	.align		8
        /*0060*/ 	.dword	_ZN40_INTERNAL_0b844553_4_k_cu_0ab90b7c_171964cute1_E
	.align		8
        /*0068*/ 	.dword	$str$22
	.align		8
        /*0070*/ 	.dword	$str$23


//--------------------- .text._ZN7cutlass13device_kernelINS_4gemm6kernel13GemmUniversalIN4cute5tupleIJiiiiEEENS1_10collective13CollectiveMmaINS1_34MainloopSm90TmaGmmaWarpSpecializedILi3ENS5_IJNS4_1CILi4EEENSA_ILi2EEENSA_ILi1EEEEEENS1_32KernelTmaWarpSpecializedPingpongEEENS5_IJNSA_ILi64EEESH_NSA_ILi128EEEEEEfNS5_IJlSD_lEEEfSK_NS4_8TiledMMAINS4_8MMA_AtomIJNS4_4SM904GMMA29MMA_64x64x8_F32TF32TF32_SS_TNILNSO_7ScaleInE1ELSQ_1EEEEEENS4_6LayoutINS5_IJSD_SD_SD_EEENS5_IJNSA_ILi0EEESV_SV_EEEEENS5_IJNS4_10UnderscoreESY_SY_EEEEENS4_23SM90_TMA_LOAD_MULTICASTENS4_14ComposedLayoutINS4_7SwizzleILi3ELi4ELi3EEENS4_18smem_ptr_flag_bitsILi32EEENST_INS5_IJNSA_ILi8EEENSA_ILi32EEEEEENS5_IJS18_SD_EEEEEEEvNS4_8identityES11_S1C_vS1D_EENS_8epilogue10collective6detail29Sm90TmaWarpSpecializedAdapterINS1G_15DefaultEpilogueIfSK_SK_NS1F_6thread17LinearCombinationIfLi1EffLNS1K_9ScaleType4KindE0ELNS_15FloatRoundStyleE2EfEENS1_15EpilogueDefaultEEEEEvvEEEEvNT_6ParamsE --------------------------
	.section	.text._ZN7cutlass13device_kernelINS_4gemm6kernel13GemmUniversalIN4cute5tupleIJiiiiEEENS1_10collective13CollectiveMmaINS1_34MainloopSm90TmaGmmaWarpSpecializedILi3ENS5_IJNS4_1CILi4EEENSA_ILi2EEENSA_ILi1EEEEEENS1_32KernelTmaWarpSpecializedPingpongEEENS5_IJNSA_ILi64EEESH_NSA_ILi128EEEEEEfNS5_IJlSD_lEEEfSK_NS4_8TiledMMAINS4_8MMA_AtomIJNS4_4SM904GMMA29MMA_64x64x8_F32TF32TF32_SS_TNILNSO_7ScaleInE1ELSQ_1EEEEEENS4_6LayoutINS5_IJSD_SD_SD_EEENS5_IJNSA_ILi0EEESV_SV_EEEEENS5_IJNS4_10UnderscoreESY_SY_EEEEENS4_23SM90_TMA_LOAD_MULTICASTENS4_14ComposedLayoutINS4_7SwizzleILi3ELi4ELi3EEENS4_18smem_ptr_flag_bitsILi32EEENST_INS5_IJNSA_ILi8EEENSA_ILi32EEEEEENS5_IJS18_SD_EEEEEEEvNS4_8identityES11_S1C_vS1D_EENS_8epilogue10collective6detail29Sm90TmaWarpSpecializedAdapterINS1G_15DefaultEpilogueIfSK_SK_NS1F_6thread17LinearCombinationIfLi1EffLNS1K_9ScaleType4KindE0ELNS_15FloatRoundStyleE2EfEENS1_15EpilogueDefaultEEEEEvvEEEEvNT_6ParamsE,"ax",@progbits
	.align	128
.text._ZN7cutlass13device_kernelINS_4gemm6kernel13GemmUniversalIN4cute5tupleIJiiiiEEENS1_10collective13CollectiveMmaINS1_34MainloopSm90TmaGmmaWarpSpecializedILi3ENS5_IJNS4_1CILi4EEENSA_ILi2EEENSA_ILi1EEEEEENS1_32KernelTmaWarpSpecializedPingpongEEENS5_IJNSA_ILi64EEESH_NSA_ILi128EEEEEEfNS5_IJlSD_lEEEfSK_NS4_8TiledMMAINS4_8MMA_AtomIJNS4_4SM904GMMA29MMA_64x64x8_F32TF32TF32_SS_TNILNSO_7ScaleInE1ELSQ_1EEEEEENS4_6LayoutINS5_IJSD_SD_SD_EEENS5_IJNSA_ILi0EEESV_SV_EEEEENS5_IJNS4_10UnderscoreESY_SY_EEEEENS4_23SM90_TMA_LOAD_MULTICASTENS4_14ComposedLayoutINS4_7SwizzleILi3ELi4ELi3EEENS4_18smem_ptr_flag_bitsILi32EEENST_INS5_IJNSA_ILi8EEENSA_ILi32EEEEEENS5_IJS18_SD_EEEEEEEvNS4_8identityES11_S1C_vS1D_EENS_8epilogue10collective6detail29Sm90TmaWarpSpecializedAdapterINS1G_15DefaultEpilogueIfSK_SK_NS1F_6thread17LinearCombinationIfLi1EffLNS1K_9ScaleType4KindE0ELNS_15FloatRoundStyleE2EfEENS1_15EpilogueDefaultEEEEEvvEEEEvNT_6ParamsE:
        .type           _ZN7cutlass13device_kernelINS_4gemm6kernel13GemmUniversalIN4cute5tupleIJiiiiEEENS1_10collective13CollectiveMmaINS1_34MainloopSm90TmaGmmaWarpSpecializedILi3ENS5_IJNS4_1CILi4EEENSA_ILi2EEENSA_ILi1EEEEEENS1_32KernelTmaWarpSpecializedPingpongEEENS5_IJNSA_ILi64EEESH_NSA_ILi128EEEEEEfNS5_IJlSD_lEEEfSK_NS4_8TiledMMAINS4_8MMA_AtomIJNS4_4SM904GMMA29MMA_64x64x8_F32TF32TF32_SS_TNILNSO_7ScaleInE1ELSQ_1EEEEEENS4_6LayoutINS5_IJSD_SD_SD_EEENS5_IJNSA_ILi0EEESV_SV_EEEEENS5_IJNS4_10UnderscoreESY_SY_EEEEENS4_23SM90_TMA_LOAD_MULTICASTENS4_14ComposedLayoutINS4_7SwizzleILi3ELi4ELi3EEENS4_18smem_ptr_flag_bitsILi32EEENST_INS5_IJNSA_ILi8EEENSA_ILi32EEEEEENS5_IJS18_SD_EEEEEEEvNS4_8identityES11_S1C_vS1D_EENS_8epilogue10collective6detail29Sm90TmaWarpSpecializedAdapterINS1G_15DefaultEpilogueIfSK_SK_NS1F_6thread17LinearCombinationIfLi1EffLNS1K_9ScaleType4KindE0ELNS_15FloatRoundStyleE2EfEENS1_15EpilogueDefaultEEEEEvvEEEEvNT_6ParamsE,@function
        .size           _ZN7cutlass13device_kernelINS_4gemm6kernel13GemmUniversalIN4cute5tupleIJiiiiEEENS1_10collective13CollectiveMmaINS1_34MainloopSm90TmaGmmaWarpSpecializedILi3ENS5_IJNS4_1CILi4EEENSA_ILi2EEENSA_ILi1EEEEEENS1_32KernelTmaWarpSpecializedPingpongEEENS5_IJNSA_ILi64EEESH_NSA_ILi128EEEEEEfNS5_IJlSD_lEEEfSK_NS4_8TiledMMAINS4_8MMA_AtomIJNS4_4SM904GMMA29MMA_64x64x8_F32TF32TF32_SS_TNILNSO_7ScaleInE1ELSQ_1EEEEEENS4_6LayoutINS5_IJSD_SD_SD_EEENS5_IJNSA_ILi0EEESV_SV_EEEEENS5_IJNS4_10UnderscoreESY_SY_EEEEENS4_23SM90_TMA_LOAD_MULTICASTENS4_14ComposedLayoutINS4_7SwizzleILi3ELi4ELi3EEENS4_18smem_ptr_flag_bitsILi32EEENST_INS5_IJNSA_ILi8EEENSA_ILi32EEEEEENS5_IJS18_SD_EEEEEEEvNS4_8identityES11_S1C_vS1D_EENS_8epilogue10collective6detail29Sm90TmaWarpSpecializedAdapterINS1G_15DefaultEpilogueIfSK_SK_NS1F_6thread17LinearCombinationIfLi1EffLNS1K_9ScaleType4KindE0ELNS_15FloatRoundStyleE2EfEENS1_15EpilogueDefaultEEEEEvvEEEEvNT_6ParamsE,(.L_x_135 - _ZN7cutlass13device_kernelINS_4gemm6kernel13GemmUniversalIN4cute5tupleIJiiiiEEENS1_10collective13CollectiveMmaINS1_34MainloopSm90TmaGmmaWarpSpecializedILi3ENS5_IJNS4_1CILi4EEENSA_ILi2EEENSA_ILi1EEEEEENS1_32KernelTmaWarpSpecializedPingpongEEENS5_IJNSA_ILi64EEESH_NSA_ILi128EEEEEEfNS5_IJlSD_lEEEfSK_NS4_8TiledMMAINS4_8MMA_AtomIJNS4_4SM904GMMA29MMA_64x64x8_F32TF32TF32_SS_TNILNSO_7ScaleInE1ELSQ_1EEEEEENS4_6LayoutINS5_IJSD_SD_SD_EEENS5_IJNSA_ILi0EEESV_SV_EEEEENS5_IJNS4_10UnderscoreESY_SY_EEEEENS4_23SM90_TMA_LOAD_MULTICASTENS4_14ComposedLayoutINS4_7SwizzleILi3ELi4ELi3EEENS4_18smem_ptr_flag_bitsILi32EEENST_INS5_IJNSA_ILi8EEENSA_ILi32EEEEEENS5_IJS18_SD_EEEEEEEvNS4_8identityES11_S1C_vS1D_EENS_8epilogue10collective6detail29Sm90TmaWarpSpecializedAdapterINS1G_15DefaultEpilogueIfSK_SK_NS1F_6thread17LinearCombinationIfLi1EffLNS1K_9ScaleType4KindE0ELNS_15FloatRoundStyleE2EfEENS1_15EpilogueDefaultEEEEEvvEEEEvNT_6ParamsE)
        .other          _ZN7cutlass13device_kernelINS_4gemm6kernel13GemmUniversalIN4cute5tupleIJiiiiEEENS1_10collective13CollectiveMmaINS1_34MainloopSm90TmaGmmaWarpSpecializedILi3ENS5_IJNS4_1CILi4EEENSA_ILi2EEENSA_ILi1EEEEEENS1_32KernelTmaWarpSpecializedPingpongEEENS5_IJNSA_ILi64EEESH_NSA_ILi128EEEEEEfNS5_IJlSD_lEEEfSK_NS4_8TiledMMAINS4_8MMA_AtomIJNS4_4SM904GMMA29MMA_64x64x8_F32TF32TF32_SS_TNILNSO_7ScaleInE1ELSQ_1EEEEEENS4_6LayoutINS5_IJSD_SD_SD_EEENS5_IJNSA_ILi0EEESV_SV_EEEEENS5_IJNS4_10UnderscoreESY_SY_EEEEENS4_23SM90_TMA_LOAD_MULTICASTENS4_14ComposedLayoutINS4_7SwizzleILi3ELi4ELi3EEENS4_18smem_ptr_flag_bitsILi32EEENST_INS5_IJNSA_ILi8EEENSA_ILi32EEEEEENS5_IJS18_SD_EEEEEEEvNS4_8identityES11_S1C_vS1D_EENS_8epilogue10collective6detail29Sm90TmaWarpSpecializedAdapterINS1G_15DefaultEpilogueIfSK_SK_NS1F_6thread17LinearCombinationIfLi1EffLNS1K_9ScaleType4KindE0ELNS_15FloatRoundStyleE2EfEENS1_15EpilogueDefaultEEEEEvvEEEEvNT_6ParamsE,@"STO_CUDA_ENTRY STV_DEFAULT"
_ZN7cutlass13device_kernelINS_4gemm6kernel13GemmUniversalIN4cute5tupleIJiiiiEEENS1_10collective13CollectiveMmaINS1_34MainloopSm90TmaGmmaWarpSpecializedILi3ENS5_IJNS4_1CILi4EEENSA_ILi2EEENSA_ILi1EEEEEENS1_32KernelTmaWarpSpecializedPingpongEEENS5_IJNSA_ILi64EEESH_NSA_ILi128EEEEEEfNS5_IJlSD_lEEEfSK_NS4_8TiledMMAINS4_8MMA_AtomIJNS4_4SM904GMMA29MMA_64x64x8_F32TF32TF32_SS_TNILNSO_7ScaleInE1ELSQ_1EEEEEENS4_6LayoutINS5_IJSD_SD_SD_EEENS5_IJNSA_ILi0EEESV_SV_EEEEENS5_IJNS4_10UnderscoreESY_SY_EEEEENS4_23SM90_TMA_LOAD_MULTICASTENS4_14ComposedLayoutINS4_7SwizzleILi3ELi4ELi3EEENS4_18smem_ptr_flag_bitsILi32EEENST_INS5_IJNSA_ILi8EEENSA_ILi32EEEEEENS5_IJS18_SD_EEEEEEEvNS4_8identityES11_S1C_vS1D_EENS_8epilogue10collective6detail29Sm90TmaWarpSpecializedAdapterINS1G_15DefaultEpilogueIfSK_SK_NS1F_6thread17LinearCombinationIfLi1EffLNS1K_9ScaleType4KindE0ELNS_15FloatRoundStyleE2EfEENS1_15EpilogueDefaultEEEEEvvEEEEvNT_6ParamsE:
[----:B------:R-:W0:Y:S02]  /*0000*/  LDC R1, c[0x0][0x28] ;  /* 0x00000a00ff017b82 */ /* 0x000e240000000800 */
[----:B0-----:R-:W-:Y:S01]  /*0010*/  VIADD R1, R1, 0xfffffff8 ;  /* 0xfffffff801017836 */ /* 0x001fe20000000000 */
[----:B------:R-:W0:Y:S01]  /*0020*/  S2R R4, SR_TID.X ;  /* 0x0000000000047919 */ /* 0x000e220000002100 */
[----:B------:R-:W-:Y:S01]  /*0030*/  ELECT P0, URZ, PT ;  /* 0x00000000003f782f */ /* 0x000fe20003800000 */
[----:B------:R-:W-:Y:S01]  /*0040*/  BSSY B0, `(.L_x_0) ;  /* 0x000000f000007945 */ /* 0x000fe20003800000 */
[--C-:B0-----:R-:W-:Y:S02]  /*0050*/  SHF.R.U32.HI R0, RZ, 0x5, R4.reuse ;  /* 0x00000005ff007819 */ /* 0x101fe40000011604 */
[----:B------:R-:W-:-:S03]  /*0060*/  SHF.R.U32.HI R7, RZ, 0x7, R4 ;  /* 0x00000007ff077819 */ /* 0x000fc60000011604 */
[----:B------:R-:W0:Y:S04]  /*0070*/  SHFL.IDX PT, R2, R0, RZ, 0x1f ;  /* 0x00001fff00027589 */ /* 0x000e2800000e0000 */
[----:B------:R1:W2:Y:S01]  /*0080*/  SHFL.IDX PT, R10, R7, RZ, 0x1f ;  /* 0x00001fff070a7589 */ /* 0x0002a200000e0000 */
[----:B0-----:R-:W-:-:S13]  /*0090*/  ISETP.NE.OR P0, PT, R2, RZ, !P0 ;  /* 0x000000ff0200720c */ /* 0x001fda0004705670 */
[----:B-12---:R-:W-:Y:S05]  /*00a0*/  @P0 BRA `(.L_x_1) ;  /* 0x0000000000200947 */ /* 0x006fea0003800000 */
[----:B------:R-:W-:Y:S02]  /*00b0*/  ULDC.64 UR4, c[0x0][0x198] ;  /* 0x0000660000047ab9 */ /* 0x000fe40000000a00 */
[----:B------:R-:W-:Y:S02]  /*00c0*/  UIADD3 UR6, UP0, UR4, 0xf0, URZ ;  /* 0x000000f004067890 */ /* 0x000fe4000ff1e03f */
[----:B------:R-:W-:Y:S02]  /*00d0*/  UIADD3 UR4, UP1, UR4, 0x1f0, URZ ;  /* 0x000001f004047890 */ /* 0x000fe4000ff3e03f */
[----:B------:R-:W-:Y:S02]  /*00e0*/  UIADD3.X UR7, URZ, UR5, URZ, UP0, !UPT ;  /* 0x000000053f077290 */ /* 0x000fe400087fe43f */
[----:B------:R-:W-:-:S07]  /*00f0*/  UIADD3.X UR5, URZ, UR5, URZ, UP1, !UPT ;  /* 0x000000053f057290 */ /* 0x000fce0008ffe43f */
[----:B------:R0:W-:Y:S02]  /*0100*/  UTMACCTL.PF [UR6] ;  /* 0x00000000060079b9 */ /* 0x0001e40008040000 */
[----:B------:R0:W-:Y:S02]  /*0110*/  UTMACCTL.PF [UR4] ;  /* 0x00000000040079b9 */ /* 0x0001e40008040000 */
[----:B0-----:R-:W-:Y:S01]  /*0120*/  NOP ;  /* 0x0000000000007918 */ /* 0x001fe20000000000 */
.L_x_1:
[----:B------:R-:W-:Y:S05]  /*0130*/  BSYNC B0 ;  /* 0x0000000000007941 */ /* 0x000fea0003800000 */
.L_x_0:
[----:B------:R-:W0:Y:S02]  /*0140*/  SHFL.IDX PT, R9, R0, RZ, 0x1f ;  /* 0x00001fff00097589 */ /* 0x000e2400000e0000 */
[----:B0-----:R-:W-:-:S13]  /*0150*/  ISETP.NE.AND P0, PT, R9, RZ, PT ;  /* 0x000000ff0900720c */ /* 0x001fda0003f05270 */
[----:B------:R-:W-:Y:S05]  /*0160*/  @P0 BRA `(.L_x_2) ;  /* 0x0000000000500947 */ /* 0x000fea0003800000 */
[----:B------:R-:W0:Y:S01]  /*0170*/  S2UR UR8, SR_CgaCtaId ;  /* 0x00000000000879c3 */ /* 0x000e220000008800 */
[----:B------:R-:W-:Y:S01]  /*0180*/  UMOV UR4, 0x400 ;  /* 0x0000040000047882 */ /* 0x000fe20000000000 */
[----:B------:R-:W-:Y:S01]  /*0190*/  UMOV UR5, 0x1 ;  /* 0x0000000100057882 */ /* 0x000fe20000000000 */
[----:B------:R-:W-:Y:S01]  /*01a0*/  UMOV UR6, 0x5 ;  /* 0x0000000500067882 */ /* 0x000fe20000000000 */
[----:B------:R-:W-:Y:S01]  /*01b0*/  ELECT P0, URZ, PT ;  /* 0x00000000003f782f */ /* 0x000fe20003800000 */
[----:B------:R-:W-:-:S04]  /*01c0*/  UIADD3 UR6, -UR6, 0x100000, URZ ;  /* 0x0010000006067890 */ /* 0x000fc8000fffe13f */
[----:B------:R-:W-:Y:S02]  /*01d0*/  USHF.L.U32 UR7, UR6, 0xb, URZ ;  /* 0x0000000b06077899 */ /* 0x000fe4000800063f */
[----:B------:R-:W-:Y:S02]  /*01e0*/  USHF.L.U32 UR6, UR6, 0x1, URZ ;  /* 0x0000000106067899 */ /* 0x000fe4000800063f */
[----:B0-----:R-:W-:Y:S02]  /*01f0*/  ULEA UR8, UR8, UR4, 0x18 ;  /* 0x0000000408087291 */ /* 0x001fe4000f8ec03f */
[----:B------:R-:W-:-:S04]  /*0200*/  UIADD3 UR4, -UR5, 0x100000, URZ ;  /* 0x0010000005047890 */ /* 0x000fc8000fffe13f */
[----:B------:R-:W-:Y:S02]  /*0210*/  USHF.L.U32 UR5, UR4, 0xb, URZ ;  /* 0x0000000b04057899 */ /* 0x000fe4000800063f */
[----:B------:R-:W-:Y:S01]  /*0220*/  USHF.L.U32 UR4, UR4, 0x1, URZ ;  /* 0x0000000104047899 */ /* 0x000fe2000800063f */
[----:B------:R-:W0:Y:S11]  /*0230*/  FENCE.VIEW.ASYNC.S ;  /* 0x00000000000073c6 */ /* 0x000e360000000000 */
[----:B0-----:R0:W1:Y:S01]  /*0240*/  SYNCS.EXCH.64 URZ, [UR8], UR4 ;  /* 0x00000004083f75b2 */ /* 0x0010620008000100 */
[----:B------:R0:W2:Y:S01]  /*0250*/  SYNCS.EXCH.64 URZ, [UR8+0x18], UR6 ;  /* 0x00001806083f75b2 */ /* 0x0000a20008000100 */
[----:B------:R0:W3:Y:S01]  /*0260*/  SYNCS.EXCH.64 URZ, [UR8+0x8], UR4 ;  /* 0x00000804083f75b2 */ /* 0x0000e20008000100 */
[----:B------:R0:W4:Y:S01]  /*0270*/  SYNCS.EXCH.64 URZ, [UR8+0x20], UR6 ;  /* 0x00002006083f75b2 */ /* 0x0001220008000100 */
[----:B------:R0:W0:Y:S01]  /*0280*/  SYNCS.EXCH.64 URZ, [UR8+0x10], UR4 ;  /* 0x00001004083f75b2 */ /* 0x0000220008000100 */
[----:B------:R0:W0:Y:S01]  /*0290*/  SYNCS.EXCH.64 URZ, [UR8+0x28], UR6 ;  /* 0x00002806083f75b2 */ /* 0x0000220008000100 */
[----:B------:R-:W-:Y:S01]  /*02a0*/  NOP ;  /* 0x0000000000007918 */ /* 0x000fe20000000000 */
.L_x_2:
[----:B------:R-:W5:Y:S01]  /*02b0*/  SHFL.IDX PT, R6, R0, RZ, 0x1f ;  /* 0x00001fff00067589 */ /* 0x000f6200000e0000 */
[----:B------:R-:W-:Y:S01]  /*02c0*/  SHF.R.S32.HI R3, RZ, 0x1f, R4 ;  /* 0x0000001fff037819 */ /* 0x000fe20000011404 */
[----:B------:R-:W1:Y:S01]  /*02d0*/  S2UR UR12, SR_CTAID.X ;  /* 0x00000000000c79c3 */ /* 0x000e620000002500 */
[----:B------:R-:W-:Y:S01]  /*02e0*/  ELECT P0, URZ, PT ;  /* 0x00000000003f782f */ /* 0x000fe20003800000 */
[----:B------:R0:W2:Y:S01]  /*02f0*/  SHFL.IDX PT, R13, R0, RZ, 0x1f ;  /* 0x00001fff000d7589 */ /* 0x0000a200000e0000 */
[----:B------:R-:W-:Y:S01]  /*0300*/  LEA.HI R3, R3, R4, RZ, 0x7 ;  /* 0x0000000403037211 */ /* 0x000fe200078f38ff */
[----:B0-----:R-:W-:Y:S01]  /*0310*/  ULDC UR4, c[0x0][0x150] ;  /* 0x0000540000047ab9 */ /* 0x001fe20000000800 */
[----:B------:R-:W-:Y:S01]  /*0320*/  ELECT P1, URZ, PT ;  /* 0x00000000003f782f */ /* 0x000fe20003820000 */
[----:B------:R-:W0:Y:S01]  /*0330*/  SHFL.IDX PT, R17, R7, RZ, 0x1f ;  /* 0x00001fff07117589 */ /* 0x000e2200000e0000 */
[----:B------:R-:W-:Y:S01]  /*0340*/  LOP3.LUT R3, R3, 0xffffff80, RZ, 0xc0, !PT ;  /* 0xffffff8003037812 */ /* 0x000fe200078ec0ff */
[----:B------:R-:W3:Y:S01]  /*0350*/  LDC R15, c[0x0][0x144] ;  /* 0x00005100ff0f7b82 */ /* 0x000ee20000000800 */
[----:B------:R-:W-:Y:S01]  /*0360*/  ULDC UR5, c[0x0][0x154] ;  /* 0x0000550000057ab9 */ /* 0x000fe20000000800 */
[----:B------:R-:W-:Y:S01]  /*0370*/  SHF.R.S32.HI R0, RZ, 0x1f, R9 ;  /* 0x0000001fff007819 */ /* 0x000fe20000011409 */
[----:B------:R-:W-:Y:S01]  /*0380*/  UMOV UR11, 0x80 ;  /* 0x00000080000b7882 */ /* 0x000fe20000000000 */
[----:B------:R-:W-:Y:S01]  /*0390*/  IMAD.IADD R5, R4, 0x1, -R3 ;  /* 0x0000000104057824 */ /* 0x000fe200078e0a03 */
[----:B------:R-:W-:Y:S01]  /*03a0*/  NOP ;  /* 0x0000000000007918 */ /* 0x000fe20000000000 */
[----:B------:R-:W-:Y:S01]  /*03b0*/  LEA.HI R0, R0, R9, RZ, 0x2 ;  /* 0x0000000900007211 */ /* 0x000fe200078f10ff */
[----:B------:R-:W-:Y:S01]  /*03c0*/  NOP ;  /* 0x0000000000007918 */ /* 0x000fe20000000000 */
[----:B------:R-:W4:Y:S01]  /*03d0*/  LDC R16, c[0x0][0x140] ;  /* 0x00005000ff107b82 */ /* 0x000f220000000800 */
[----:B------:R-:W-:Y:S01]  /*03e0*/  SHF.R.S32.HI R8, RZ, 0x1f, R5 ;  /* 0x0000001fff087819 */ /* 0x000fe20000011405 */
[----:B------:R-:W-:Y:S01]  /*03f0*/  VIADD R36, R10, 0xffffffff ;  /* 0xffffffff0a247836 */ /* 0x000fe20000000000 */
[----:B------:R-:W-:Y:S01]  /*0400*/  LOP3.LUT R0, R0, 0x3ffffffc, RZ, 0xc0, !PT ;  /* 0x3ffffffc00007812 */ /* 0x000fe200078ec0ff */
[----:B------:R-:W-:Y:S01]  /*0410*/  IMAD.MOV.U32 R57, RZ, RZ, 0x1 ;  /* 0x00000001ff397424 */ /* 0x000fe200078e00ff */
[----:B------:R-:W-:-:S02]  /*0420*/  LEA.HI R3, R8, R5, RZ, 0x3 ;  /* 0x0000000508037211 */ /* 0x000fc400078f18ff */
[----:B-----5:R-:W-:Y:S01]  /*0430*/  ISETP.NE.OR P0, PT, R6, RZ, !P0 ;  /* 0x000000ff0600720c */ /* 0x020fe20004705670 */
[----:B------:R-:W-:Y:S01]  /*0440*/  IMAD.IADD R9, R9, 0x1, -R0 ;  /* 0x0000000109097824 */ /* 0x000fe200078e0a00 */
[----:B------:R-:W5:Y:S01]  /*0450*/  S2R R6, SR_CTAID.Y ;  /* 0x0000000000067919 */ /* 0x000f620000002600 */
[--C-:B------:R-:W-:Y:S01]  /*0460*/  SHF.R.S32.HI R11, RZ, 0x3, R3.reuse ;  /* 0x00000003ff0b7819 */ /* 0x100fe20000011403 */
[----:B------:R-:W0:Y:S01]  /*0470*/  LDC R21, c[0x0][0x148] ;  /* 0x00005200ff157b82 */ /* 0x000e220000000800 */
[----:B------:R-:W-:Y:S02]  /*0480*/  SHF.R.S32.HI R12, RZ, 0x1f, R3 ;  /* 0x0000001fff0c7819 */ /* 0x000fe40000011403 */
[----:B-1----:R-:W-:Y:S02]  /*0490*/  I2FP.F32.U32 R3, UR12 ;  /* 0x0000000c00037c45 */ /* 0x002fe40008201000 */
[----:B------:R-:W-:Y:S02]  /*04a0*/  LEA.HI R12, R12, R11, RZ, 0x2 ;  /* 0x0000000b0c0c7211 */ /* 0x000fe400078f10ff */
[----:B--2---:R-:W-:Y:S01]  /*04b0*/  ISETP.NE.OR P1, PT, R13, RZ, !P1 ;  /* 0x000000ff0d00720c */ /* 0x004fe20004f25670 */
[----:B------:R-:W-:Y:S01]  /*04c0*/  FMUL R14, R3, UR4 ;  /* 0x00000004030e7c20 */ /* 0x000fe20008400000 */
[----:B------:R-:W-:Y:S01]  /*04d0*/  LOP3.LUT R12, R12, 0xfffffffc, RZ, 0xc0, !PT ;  /* 0xfffffffc0c0c7812 */ /* 0x000fe200078ec0ff */
[----:B------:R-:W-:Y:S01]  /*04e0*/  VOTEU.ALL UP2, P0 ;  /* 0x00000000003f7886 */ /* 0x000fe20000040000 */
[----:B------:R-:W-:Y:S01]  /*04f0*/  SHF.R.S32.HI R3, RZ, 0x1f, R2 ;  /* 0x0000001fff037819 */ /* 0x000fe20000011402 */
[----:B------:R-:W-:Y:S01]  /*0500*/  UMOV UR4, 0x20 ;  /* 0x0000002000047882 */ /* 0x000fe20000000000 */
[----:B----4-:R-:W-:Y:S01]  /*0510*/  ISETP.EQ.U32.AND P2, PT, R16, 0x1, PT ;  /* 0x000000011000780c */ /* 0x010fe20003f42070 */
[----:B------:R-:W-:Y:S01]  /*0520*/  IMAD.IADD R12, R11, 0x1, -R12 ;  /* 0x000000010b0c7824 */ /* 0x000fe200078e0a0c */
[----:B------:R-:W-:Y:S01]  /*0530*/  LEA.HI R3, R3, R2, RZ, 0x2 ;  /* 0x0000000203037211 */ /* 0x000fe200078f10ff */
[----:B------:R-:W1:Y:S01]  /*0540*/  F2I.U32.TRUNC.NTZ R14, R14 ;  /* 0x0000000e000e7305 */ /* 0x000e62000020f000 */
[----:B------:R-:W2:Y:S01]  /*0550*/  @!UP2 S2UR UR7, SR_CgaCtaId ;  /* 0x000000000007a9c3 */ /* 0x000ea20000008800 */
[----:B------:R-:W-:Y:S01]  /*0560*/  IMAD R12, R9, 0x4, R12 ;  /* 0x00000004090c7824 */ /* 0x000fe200078e020c */
[----:B------:R-:W-:Y:S01]  /*0570*/  LOP3.LUT R3, R3, 0xfffffffc, RZ, 0xc0, !PT ;  /* 0xfffffffc03037812 */ /* 0x000fe200078ec0ff */
[----:B------:R-:W-:Y:S01]  /*0580*/  VOTEU.ALL UP3, P1 ;  /* 0x00000000003f7886 */ /* 0x000fe20000860000 */
[----:B------:R-:W-:Y:S01]  /*0590*/  @!UP2 UMOV UR6, 0x400 ;  /* 0x000004000006a882 */ /* 0x000fe20000000000 */
[----:B------:R-:W-:Y:S01]  /*05a0*/  VOTEU.ALL UP4, P1 ;  /* 0x00000000003f7886 */ /* 0x000fe20000880000 */
[----:B------:R-:W-:Y:S01]  /*05b0*/  VOTEU.ALL UP5, P1 ;  /* 0x00000000003f7886 */ /* 0x000fe200008a0000 */
[----:B------:R-:W-:Y:S01]  /*05c0*/  IMAD.IADD R9, R2, 0x1, -R3 ;  /* 0x0000000102097824 */ /* 0x000fe200078e0a03 */
[----:B------:R-:W-:Y:S01]  /*05d0*/  SHF.R.S32.HI R3, RZ, 0x1f, R12 ;  /* 0x0000001fff037819 */ /* 0x000fe2000001140c */
[----:B------:R-:W4:Y:S01]  /*05e0*/  @!UP3 S2UR UR10, SR_CgaCtaId ;  /* 0x00000000000ab9c3 */ /* 0x000f220000008800 */
[----:B------:R-:W-:Y:S01]  /*05f0*/  @!UP3 UMOV UR9, 0x400 ;  /* 0x000004000009b882 */ /* 0x000fe20000000000 */
[----:B------:R-:W-:Y:S01]  /*0600*/  VOTEU.ALL UP0, P0 ;  /* 0x00000000003f7886 */ /* 0x000fe20000000000 */
[----:B------:R-:W-:Y:S01]  /*0610*/  LEA.HI R3, R3, R12, RZ, 0x2 ;  /* 0x0000000c03037211 */ /* 0x000fe200078f10ff */
[----:B------:R-:W-:Y:S01]  /*0620*/  VOTEU.ALL UP1, P0 ;  /* 0x00000000003f7886 */ /* 0x000fe20000020000 */
[----:B-----5:R-:W-:Y:S01]  /*0630*/  I2FP.F32.U32 R0, R6 ;  /* 0x0000000600007245 */ /* 0x020fe20000201000 */
[----:B-1----:R-:W-:Y:S01]  /*0640*/  IMAD.MOV R14, RZ, RZ, -R14 ;  /* 0x000000ffff0e7224 */ /* 0x002fe200078e0a0e */
[----:B------:R-:W-:Y:S01]  /*0650*/  LOP3.LUT R11, R3, 0xfffffffc, RZ, 0xc0, !PT ;  /* 0xfffffffc030b7812 */ /* 0x000fe200078ec0ff */
[----:B------:R-:W-:Y:S01]  /*0660*/  IMAD.SHL.U32 R3, R12, 0x4, RZ ;  /* 0x000000040c037824 */ /* 0x000fe200078e00ff */
[----:B------:R-:W-:Y:S01]  /*0670*/  LOP3.LUT P0, RZ, R5, 0x7, RZ, 0xc0, !PT ;  /* 0x0000000705ff7812 */ /* 0x000fe2000780c0ff */
[----:B---3--:R-:W-:-:S02]  /*0680*/  IMAD R20, R15, R14, UR12 ;  /* 0x0000000c0f147e24 */ /* 0x008fc4000f8e020e */
[----:B------:R-:W-:Y:S01]  /*0690*/  FMUL R0, R0, UR5 ;  /* 0x0000000500007c20 */ /* 0x000fe20008400000 */
[C---:B------:R-:W-:Y:S01]  /*06a0*/  IMAD.IADD R11, R12.reuse, 0x1, -R11 ;  /* 0x000000010c0b7824 */ /* 0x040fe200078e0a0b */
[----:B------:R-:W-:Y:S01]  /*06b0*/  LOP3.LUT R56, R12, 0xc, R3, 0x78, !PT ;  /* 0x0000000c0c387812 */ /* 0x000fe200078e7803 */
[----:B------:R-:W-:-:S04]  /*06c0*/  @!UP2 UIADD3 UR4, -UR4, 0x100000, URZ ;  /* 0x001000000404a890 */ /* 0x000fc8000fffe13f */
[----:B------:R-:W-:Y:S02]  /*06d0*/  @!UP2 USHF.L.U32 UR5, UR4, 0xb, URZ ;  /* 0x0000000b0405a899 */ /* 0x000fe4000800063f */
[----:B------:R-:W-:Y:S01]  /*06e0*/  @!UP2 USHF.L.U32 UR4, UR4, 0x1, URZ ;  /* 0x000000010404a899 */ /* 0x000fe2000800063f */
[----:B------:R-:W-:Y:S01]  /*06f0*/  ISETP.GE.U32.AND P6, PT, R36, 0x2, PT ;  /* 0x000000022400780c */ /* 0x000fe20003fc6070 */
[----:B--2---:R-:W-:Y:S01]  /*0700*/  @!UP2 ULEA UR8, UR7, UR6, 0x18 ;  /* 0x000000060708a291 */ /* 0x004fe2000f8ec03f */
[----:B------:R-:W-:Y:S01]  /*0710*/  ISETP.NE.AND P4, PT, R11, R20, PT ;  /* 0x000000140b00720c */ /* 0x000fe20003f85270 */
[----:B------:R-:W1:Y:S01]  /*0720*/  F2I.U32.TRUNC.NTZ R0, R0 ;  /* 0x0000000000007305 */ /* 0x000e62000020f000 */
[----:B------:R-:W-:-:S04]  /*0730*/  @!UP3 UIADD3 UR6, -UR11, 0x100000, URZ ;  /* 0x001000000b06b890 */ /* 0x000fc8000fffe13f */
[----:B------:R-:W-:Y:S02]  /*0740*/  @!UP3 USHF.L.U32 UR7, UR6, 0xb, URZ ;  /* 0x0000000b0607b899 */ /* 0x000fe4000800063f */
[----:B------:R-:W-:Y:S01]  /*0750*/  @!UP3 USHF.L.U32 UR6, UR6, 0x1, URZ ;  /* 0x000000010606b899 */ /* 0x000fe2000800063f */
[----:B------:R-:W-:Y:S01]  /*0760*/  ISETP.LT.U32.AND P0, PT, R56, 0x8, !P0 ;  /* 0x000000083800780c */ /* 0x000fe20004701070 */
[----:B------:R-:W-:Y:S01]  /*0770*/  VOTEU.ALL UP2, P1 ;  /* 0x00000000003f7886 */ /* 0x000fe20000840000 */
[----:B0-----:R-:W-:Y:S01]  /*0780*/  R2UR UR43, R17 ;  /* 0x00000000112b72ca */ /* 0x001fe200000e0000 */
[----:B----4-:R-:W-:Y:S01]  /*0790*/  @!UP3 ULEA UR9, UR10, UR9, 0x18 ;  /* 0x000000090a09b291 */ /* 0x010fe2000f8ec03f */
[----:B------:R-:W-:Y:S01]  /*07a0*/  ISETP.NE.AND P3, PT, R10, RZ, PT ;  /* 0x000000ff0a00720c */ /* 0x000fe20003f65270 */
[----:B------:R-:W-:Y:S01]  /*07b0*/  VOTEU.ALL UP3, P1 ;  /* 0x00000000003f7886 */ /* 0x000fe20000860000 */
[----:B------:R-:W-:Y:S01]  /*07c0*/  ISETP.NE.AND P1, PT, R9, 0x3, PT ;  /* 0x000000030900780c */ /* 0x000fe20003f25270 */
[----:B------:R-:W0:Y:S02]  /*07d0*/  FENCE.VIEW.ASYNC.S ;  /* 0x00000000000073c6 */ /* 0x000e240000000000 */
[----:B0-----:R0:W2:Y:S01]  /*07e0*/  @!UP0 SYNCS.EXCH.64 URZ, [UR8+0x60], UR4 ;  /* 0x00006004083f85b2 */ /* 0x0010a20008000100 */
[----:B------:R-:W-:-:S02]  /*07f0*/  @P4 SHF.R.S32.HI R3, RZ, 0x1f, R56 ;  /* 0x0000001fff034819 */ /* 0x000fc40000011438 */
[----:B------:R-:W-:Y:S01]  /*0800*/  ISETP.EQ.OR P1, PT, R9, RZ, !P1 ;  /* 0x000000ff0900720c */ /* 0x000fe20004f22670 */
[----:B-1----:R-:W-:Y:S01]  /*0810*/  IMAD.MOV R24, RZ, RZ, -R0 ;  /* 0x000000ffff187224 */ /* 0x002fe200078e0a00 */
[----:B------:R-:W-:Y:S02]  /*0820*/  @P4 LEA.HI R3, R3, R56, RZ, 0x2 ;  /* 0x0000003803034211 */ /* 0x000fe400078f10ff */
[----:B------:R-:W-:Y:S01]  /*0830*/  ISETP.EQ.AND P1, PT, R10, RZ, P1 ;  /* 0x000000ff0a00720c */ /* 0x000fe20000f22270 */
[----:B------:R-:W-:Y:S01]  /*0840*/  IMAD R0, R21, R24, R6 ;  /* 0x0000001815007224 */ /* 0x000fe200078e0206 */
[----:B------:R-:W-:Y:S02]  /*0850*/  @P4 SHF.R.S32.HI R3, RZ, 0x2, R3 ;  /* 0x00000002ff034819 */ /* 0x000fe40000011403 */
[----:B------:R-:W-:Y:S02]  /*0860*/  SEL R23, RZ, 0x1, !P1 ;  /* 0x00000001ff177807 */ /* 0x000fe40004800000 */
[----:B------:R-:W-:Y:S01]  /*0870*/  @P4 ISETP.NE.AND P5, PT, R3, R0, PT ;  /* 0x000000000300420c */ /* 0x000fe20003fa5270 */
[----:B------:R0:W1:Y:S01]  /*0880*/  @!UP1 SYNCS.EXCH.64 URZ, [UR8+0x68], UR4 ;  /* 0x00006804083f95b2 */ /* 0x0000620008000100 */
[----:B------:R-:W-:Y:S01]  /*0890*/  NOP ;  /* 0x0000000000007918 */ /* 0x000fe20000000000 */
[----:B------:R-:W-:-:S02]  /*08a0*/  SEL R0, RZ, 0x1, !P0 ;  /* 0x00000001ff007807 */ /* 0x000fc40004000000 */
[----:B------:R-:W-:Y:S02]  /*08b0*/  @P4 SEL R57, RZ, 0x1, P5 ;  /* 0x00000001ff394807 */ /* 0x000fe40002800000 */
[----:B------:R-:W-:Y:S02]  /*08c0*/  SEL R23, R23, 0x2, P6 ;  /* 0x0000000217177807 */ /* 0x000fe40003000000 */
[----:B------:R-:W-:Y:S01]  /*08d0*/  LOP3.LUT R57, R57, R0, RZ, 0xc0, !PT ;  /* 0x0000000039397212 */ /* 0x000fe200078ec0ff */
[----:B------:R0:W3:Y:S01]  /*08e0*/  @!UP2 SYNCS.EXCH.64 URZ, [UR9+0x40], UR6 ;  /* 0x00004006093fa5b2 */ /* 0x0000e20008000100 */
[----:B------:R0:W4:Y:S01]  /*08f0*/  @!UP3 SYNCS.EXCH.64 URZ, [UR9+0x48], UR6 ;  /* 0x00004806093fb5b2 */ /* 0x0001220008000100 */
[----:B------:R0:W0:Y:S01]  /*0900*/  @!UP4 SYNCS.EXCH.64 URZ, [UR9+0x50], UR6 ;  /* 0x00005006093fc5b2 */ /* 0x0000220008000100 */
[----:B------:R0:W0:Y:S01]  /*0910*/  @!UP5 SYNCS.EXCH.64 URZ, [UR9+0x58], UR6 ;  /* 0x00005806093fd5b2 */ /* 0x0000220008000100 */
[----:B------:R-:W-:Y:S01]  /*0920*/  NOP ;  /* 0x0000000000007918 */ /* 0x000fe20000000000 */
[----:B--2---:R-:W-:Y:S05]  /*0930*/  @!P2 BRA `(.L_x_3) ;  /* 0x000000000008a947 */ /* 0x004fea0003800000 */
[----:B01-34-:R-:W-:Y:S01]  /*0940*/  UCGABAR_ARV ;  /* 0x00000000000079c7 */ /* 0x01bfe20008000000 */
[----:B------:R-:W-:Y:S05]  /*0950*/  BRA `(.L_x_4) ;  /* 0x0000000000047947 */ /* 0x000fea0003800000 */
.L_x_3:
[----:B01-34-:R-:W-:Y:S01]  /*0960*/  NOP ;  /* 0x0000000000007918 */ /* 0x01bfe20000000000 */
.L_x_4:
[----:B------:R-:W-:Y:S01]  /*0970*/  ULDC.64 UR4, c[0x0][0x598] ;  /* 0x0001660000047ab9 */ /* 0x000fe20000000a00 */
[----:B------:R-:W-:Y:S01]  /*0980*/  ULDC.64 UR48, c[0x0][0x208] ;  /* 0x0000820000307ab9 */ /* 0x000fe20000000a00 */
[----:B------:R-:W-:-:S04]  /*0990*/  ISETP.NE.U32.AND P0, PT, RZ, UR4, PT ;  /* 0x00000004ff007c0c */ /* 0x000fc8000bf05070 */
[----:B------:R-:W-:-:S13]  /*09a0*/  ISETP.NE.AND.EX P0, PT, RZ, UR5, PT, P0 ;  /* 0x00000005ff007c0c */ /* 0x000fda000bf05300 */
[----:B------:R-:W-:Y:S05]  /*09b0*/  @!P0 BRA `(.L_x_5) ;  /* 0x00000000001c8947 */ /* 0x000fea0003800000 */
[----:B------:R-:W0:Y:S02]  /*09c0*/  LDC.64 R2, c[0x0][0x598] ;  /* 0x00016600ff027b82 */ /* 0x000e240000000a00 */
[----:B0-----:R-:W2:Y:S02]  /*09d0*/  LDG.E.64 R2, desc[UR48][R2.64] ;  /* 0x0000003002027981 */ /* 0x001ea4000c1e1b00 */
[----:B--2---:R-:W-:-:S04]  /*09e0*/  ISETP.NE.U32.AND P0, PT, R2, RZ, PT ;  /* 0x000000ff0200720c */ /* 0x004fc80003f05070 */
[----:B------:R-:W-:-:S13]  /*09f0*/  ISETP.NE.AND.EX P0, PT, R3, RZ, PT, P0 ;  /* 0x000000ff0300720c */ /* 0x000fda0003f05300 */
[----:B------:R-:W-:Y:S05]  /*0a00*/  @!P0 BRA `(.L_x_5) ;  /* 0x0000000000088947 */ /* 0x000fea0003800000 */
[----:B------:R0:W5:Y:S01]  /*0a10*/  LD.E R58, desc[UR48][R2.64] ;  /* 0x00000030023a7980 */ /* 0x000162000c101900 */
[----:B------:R-:W-:Y:S05]  /*0a20*/  BRA `(.L_x_6) ;  /* 0x0000000000247947 */ /* 0x000fea0003800000 */
.L_x_5:
[----:B------:R-:W-:Y:S02]  /*0a30*/  ULDC.64 UR4, c[0x0][0x588] ;  /* 0x0001620000047ab9 */ /* 0x000fe40000000a00 */
[----:B------:R-:W-:-:S04]  /*0a40*/  ISETP.NE.U32.AND P0, PT, RZ, UR4, PT ;  /* 0x00000004ff007c0c */ /* 0x000fc8000bf05070 */
[----:B------:R-:W-:-:S13]  /*0a50*/  ISETP.NE.AND.EX P0, PT, RZ, UR5, PT, P0 ;  /* 0x00000005ff007c0c */ /* 0x000fda000bf05300 */
[----:B------:R-:W-:Y:S05]  /*0a60*/  @!P0 BRA `(.L_x_7) ;  /* 0x00000000000c8947 */ /* 0x000fea0003800000 */
[----:B------:R-:W0:Y:S02]  /*0a70*/  LDC.64 R58, c[0x0][0x588] ;  /* 0x00016200ff3a7b82 */ /* 0x000e240000000a00 */
[----:B0-----:R1:W5:Y:S01]  /*0a80*/  LDG.E R58, desc[UR48][R58.64] ;  /* 0x000000303a3a7981 */ /* 0x001362000c1e1900 */
[----:B------:R-:W-:Y:S05]  /*0a90*/  BRA `(.L_x_6) ;  /* 0x0000000000087947 */ /* 0x000fea0003800000 */
.L_x_7:
[----:B------:R-:W-:Y:S02]  /*0aa0*/  ULDC UR4, c[0x0][0x580] ;  /* 0x0001600000047ab9 */ /* 0x000fe40000000800 */
[----:B------:R-:W-:-:S07]  /*0ab0*/  IMAD.U32 R58, RZ, RZ, UR4 ;  /* 0x00000004ff3a7e24 */ /* 0x000fce000f8e00ff */
.L_x_6:
[----:B------:R-:W-:Y:S02]  /*0ac0*/  ULDC.64 UR4, c[0x0][0x5a0] ;  /* 0x0001680000047ab9 */ /* 0x000fe40000000a00 */
[----:B------:R-:W-:-:S04]  /*0ad0*/  ISETP.NE.U32.AND P0, PT, RZ, UR4, PT ;  /* 0x00000004ff007c0c */ /* 0x000fc8000bf05070 */
[----:B------:R-:W-:-:S13]  /*0ae0*/  ISETP.NE.AND.EX P0, PT, RZ, UR5, PT, P0 ;  /* 0x00000005ff007c0c */ /* 0x000fda000bf05300 */
[----:B------:R-:W-:Y:S05]  /*0af0*/  @!P0 BRA `(.L_x_8) ;  /* 0x00000000001c8947 */ /* 0x000fea0003800000 */
[----:B0-----:R-:W0:Y:S02]  /*0b00*/  LDC.64 R2, c[0x0][0x5a0] ;  /* 0x00016800ff027b82 */ /* 0x001e240000000a00 */
[----:B0-----:R-:W2:Y:S02]  /*0b10*/  LDG.E.64 R2, desc[UR48][R2.64] ;  /* 0x0000003002027981 */ /* 0x001ea4000c1e1b00 */
[----:B--2---:R-:W-:-:S04]  /*0b20*/  ISETP.NE.U32.AND P0, PT, R2, RZ, PT ;  /* 0x000000ff0200720c */ /* 0x004fc80003f05070 */
[----:B------:R-:W-:-:S13]  /*0b30*/  ISETP.NE.AND.EX P0, PT, R3, RZ, PT, P0 ;  /* 0x000000ff0300720c */ /* 0x000fda0003f05300 */
[----:B------:R-:W-:Y:S05]  /*0b40*/  @!P0 BRA `(.L_x_8) ;  /* 0x0000000000088947 */ /* 0x000fea0003800000 */
[----:B-1----:R0:W5:Y:S01]  /*0b50*/  LD.E R59, desc[UR48][R2.64] ;  /* 0x00000030023b7980 */ /* 0x002162000c101900 */
[----:B------:R-:W-:Y:S05]  /*0b60*/  BRA `(.L_x_9) ;  /* 0x0000000000247947 */ /* 0x000fea0003800000 */
.L_x_8:
[----:B------:R-:W-:Y:S02]  /*0b70*/  ULDC.64 UR4, c[0x0][0x590] ;  /* 0x0001640000047ab9 */ /* 0x000fe40000000a00 */
[----:B------:R-:W-:-:S04]  /*0b80*/  ISETP.NE.U32.AND P0, PT, RZ, UR4, PT ;  /* 0x00000004ff007c0c */ /* 0x000fc8000bf05070 */
[----:B------:R-:W-:-:S13]  /*0b90*/  ISETP.NE.AND.EX P0, PT, RZ, UR5, PT, P0 ;  /* 0x00000005ff007c0c */ /* 0x000fda000bf05300 */
[----:B------:R-:W-:Y:S05]  /*0ba0*/  @!P0 BRA `(.L_x_10) ;  /* 0x00000000000c8947 */ /* 0x000fea0003800000 */
[----:B0-----:R-:W1:Y:S02]  /*0bb0*/  LDC.64 R2, c[0x0][0x590] ;  /* 0x00016400ff027b82 */ /* 0x001e640000000a00 */
[----:B-1----:R1:W5:Y:S01]  /*0bc0*/  LDG.E R59, desc[UR48][R2.64] ;  /* 0x00000030023b7981 */ /* 0x002362000c1e1900 */
[----:B------:R-:W-:Y:S05]  /*0bd0*/  BRA `(.L_x_9) ;  /* 0x0000000000087947 */ /* 0x000fea0003800000 */
.L_x_10:
[----:B------:R-:W-:Y:S02]  /*0be0*/  ULDC UR4, c[0x0][0x584] ;  /* 0x0001610000047ab9 */ /* 0x000fe40000000800 */
[----:B-1----:R-:W-:-:S07]  /*0bf0*/  IMAD.U32 R59, RZ, RZ, UR4 ;  /* 0x00000004ff3b7e24 */ /* 0x002fce000f8e00ff */
.L_x_9:
[----:B01----:R-:W0:Y:S01]  /*0c00*/  LDC R2, c[0x0][0x65c] ;  /* 0x00019700ff027b82 */ /* 0x003e220000000800 */
[----:B------:R-:W-:Y:S01]  /*0c10*/  ULDC UR6, c[0x0][0x28c] ;  /* 0x0000a30000067ab9 */ /* 0x000fe20000000800 */
[----:B------:R-:W-:Y:S01]  /*0c20*/  ISETP.NE.AND P0, PT, R10, 0x2, PT ;  /* 0x000000020a00780c */ /* 0x000fe20003f05270 */
[----:B------:R-:W-:Y:S01]  /*0c30*/  UIADD3 UR6, UR6, 0x7f, URZ ;  /* 0x0000007f06067890 */ /* 0x000fe2000fffe03f */
[----:B------:R-:W-:Y:S01]  /*0c40*/  IMAD.U32 R10, RZ, RZ, UR12 ;  /* 0x0000000cff0a7e24 */ /* 0x000fe2000f8e00ff */
[----:B------:R-:W-:Y:S01]  /*0c50*/  UMOV UR36, URZ ;  /* 0x0000003f00247c82 */ /* 0x000fe20008000000 */
[----:B------:R-:W-:Y:S01]  /*0c60*/  UMOV UR38, URZ ;  /* 0x0000003f00267c82 */ /* 0x000fe20008000000 */
[----:B------:R-:W-:Y:S01]  /*0c70*/  USHF.R.S32.HI UR7, URZ, 0x1f, UR6 ;  /* 0x0000001f3f077899 */ /* 0x000fe20008011406 */
[----:B------:R-:W-:-:S03]  /*0c80*/  ULDC.64 UR8, c[0x0][0x650] ;  /* 0x0001940000087ab9 */ /* 0x000fc60000000a00 */
[----:B------:R-:W-:-:S04]  /*0c90*/  ULEA.HI UR7, UR7, UR6, URZ, 0x7 ;  /* 0x0000000607077291 */ /* 0x000fc8000f8f383f */
[----:B------:R-:W-:Y:S01]  /*0ca0*/  USHF.R.S32.HI UR37, URZ, 0x7, UR7 ;  /* 0x000000073f257899 */ /* 0x000fe20008011407 */
[----:B0-----:R-:W-:-:S13]  /*0cb0*/  ISETP.NE.AND P1, PT, R2, 0x1, PT ;  /* 0x000000010200780c */ /* 0x001fda0003f25270 */
[----:B------:R-:W0:Y:S01]  /*0cc0*/  @P1 LDC R17, c[0x0][0x10] ;  /* 0x00000400ff111b82 */ /* 0x000e220000000800 */
[----:B------:R-:W-:Y:S02]  /*0cd0*/  @P1 IMAD.MOV.U32 R7, RZ, RZ, RZ ;  /* 0x000000ffff071224 */ /* 0x000fe400078e00ff */
[----:B------:R-:W-:-:S05]  /*0ce0*/  @P1 IMAD.MOV.U32 R11, RZ, RZ, RZ ;  /* 0x000000ffff0b1224 */ /* 0x000fca00078e00ff */
[----:B------:R-:W1:Y:S01]  /*0cf0*/  @!P1 LDC R3, c[0x0][0xc] ;  /* 0x00000300ff039b82 */ /* 0x000e620000000800 */
[----:B------:R-:W-:Y:S01]  /*0d00*/  ULDC UR4, c[0x0][0xc] ;  /* 0x0000030000047ab9 */ /* 0x000fe20000000800 */
[----:B------:R-:W-:Y:S02]  /*0d10*/  ULDC UR5, c[0x0][0x10] ;  /* 0x0000040000057ab9 */ /* 0x000fe40000000800 */
[----:B------:R-:W-:-:S04]  /*0d20*/  UIMAD.WIDE.U32 UR4, UR4, UR5, URZ ;  /* 0x00000005040472a5 */ /* 0x000fc8000f8e003f */
[----:B------:R-:W2:Y:S01]  /*0d30*/  LDC R0, c[0x0][0x14] ;  /* 0x00000500ff007b82 */ /* 0x000ea20000000800 */
[----:B0-----:R-:W-:-:S04]  /*0d40*/  @P1 IMAD.WIDE.U32 R16, R17, UR12, R6 ;  /* 0x0000000c11101c25 */ /* 0x001fc8000f8e0006 */
[----:B------:R-:W-:Y:S02]  /*0d50*/  @P1 IMAD.IADD R17, R17, 0x1, R11 ;  /* 0x0000000111111824 */ /* 0x000fe400078e020b */
[----:B------:R-:W-:Y:S02]  /*0d60*/  IMAD.MOV.U32 R11, RZ, RZ, RZ ;  /* 0x000000ffff0b7224 */ /* 0x000fe400078e00ff */
[----:B-1----:R-:W-:-:S04]  /*0d70*/  @!P1 IMAD.WIDE.U32 R10, R6, R3, R10 ;  /* 0x00000003060a9225 */ /* 0x002fc800078e000a */
[----:B------:R-:W-:Y:S02]  /*0d80*/  @!P1 IMAD.MOV.U32 R16, RZ, RZ, R10 ;  /* 0x000000ffff109224 */ /* 0x000fe400078e000a */
[----:B--2---:R-:W-:-:S04]  /*0d90*/  IMAD.WIDE.U32 R12, R0, UR4, RZ ;  /* 0x00000004000c7c25 */ /* 0x004fc8000f8e00ff */
[----:B------:R-:W-:Y:S01]  /*0da0*/  IMAD R3, R0, UR5, RZ ;  /* 0x0000000500037c24 */ /* 0x000fe2000f8e02ff */
[----:B------:R0:W-:Y:S01]  /*0db0*/  STL.64 [R1], R12 ;  /* 0x0000000c01007387 */ /* 0x0001e20000100a00 */
[----:B------:R-:W-:Y:S02]  /*0dc0*/  @!P1 IMAD.MOV.U32 R17, RZ, RZ, R11 ;  /* 0x000000ffff119224 */ /* 0x000fe400078e000b */
[----:B------:R-:W-:Y:S01]  /*0dd0*/  IMAD.IADD R0, R13, 0x1, R3 ;  /* 0x000000010d007824 */ /* 0x000fe200078e0203 */
[----:B------:R-:W-:Y:S06]  /*0de0*/  @P0 BRA `(.L_x_11) ;  /* 0x0000000000200947 */ /* 0x000fec0003800000 */
[----:B------:R-:W-:Y:S01]  /*0df0*/  UISETP.GE.U32.AND UP0, UPT, UR37, 0x3, UPT ;  /* 0x000000032500788c */ /* 0x000fe2000bf06070 */
[----:B------:R-:W-:Y:S01]  /*0e00*/  IADD3 R16, P0, R16, R12, RZ ;  /* 0x0000000c10107210 */ /* 0x000fe20007f1e0ff */
[----:B------:R-:W-:Y:S01]  /*0e10*/  UIMAD.WIDE.U32 UR4, UR37, -0x55555555, URZ ;  /* 0xaaaaaaab250478a5 */ /* 0x000fe2000f8e003f */
[----:B------:R-:W-:-:S03]  /*0e20*/  UMOV UR38, URZ ;  /* 0x0000003f00267c82 */ /* 0x000fc60008000000 */
[----:B------:R-:W-:Y:S01]  /*0e30*/  USHF.R.U32.HI UR4, URZ, 0x1, UR5 ;  /* 0x000000013f047899 */ /* 0x000fe20008011605 */
[----:B------:R-:W-:-:S03]  /*0e40*/  IMAD.X R17, R0, 0x1, R17, P0 ;  /* 0x0000000100117824 */ /* 0x000fc600000e0611 */
[----:B------:R-:W-:Y:S02]  /*0e50*/  UIMAD UR36, UR4, -0x3, UR37 ;  /* 0xfffffffd042478a4 */ /* 0x000fe4000f8e0225 */
[----:B------:R-:W-:-:S12]  /*0e60*/  @UP0 ULOP3.LUT UR38, UR4, 0x1, URZ, 0xc0, !UPT ;  /* 0x0000000104260892 */ /* 0x000fd8000f8ec03f */
.L_x_11:
[----:B------:R-:W-:Y:S01]  /*0e70*/  ISETP.GE.U32.AND P0, PT, R16, UR8, PT ;  /* 0x0000000810007c0c */ /* 0x000fe2000bf06070 */
[----:B------:R-:W-:Y:S01]  /*0e80*/  IMAD.MOV.U32 R22, RZ, RZ, -0x1 ;  /* 0xffffffffff167424 */ /* 0x000fe200078e00ff */
[----:B------:R-:W-:Y:S01]  /*0e90*/  PRMT R3, RZ, 0x7610, R3 ;  /* 0x00007610ff037816 */ /* 0x000fe20000000003 */
[----:B------:R-:W-:Y:S01]  /*0ea0*/  IMAD.MOV.U32 R18, RZ, RZ, -0x1 ;  /* 0xffffffffff127424 */ /* 0x000fe200078e00ff */
[----:B------:R-:W-:Y:S01]  /*0eb0*/  ISETP.GE.U32.AND.EX P0, PT, R17, UR9, PT, P0 ;  /* 0x0000000911007c0c */ /* 0x000fe2000bf06100 */
[----:B------:R-:W-:-:S12]  /*0ec0*/  IMAD.MOV.U32 R19, RZ, RZ, -0x1 ;  /* 0xffffffffff137424 */ /* 0x000fd800078e00ff */
[----:B------:R-:W-:Y:S05]  /*0ed0*/  @P0 BRA `(.L_x_12) ;  /* 0x0000000400280947 */ /* 0x000fea0003800000 */
[----:B------:R-:W1:Y:S01]  /*0ee0*/  LDC.64 R26, c[0x0][0x628] ;  /* 0x00018a00ff1a7b82 */ /* 0x000e620000000a00 */
[----:B------:R-:W-:Y:S02]  /*0ef0*/  IMAD.MOV.U32 R10, RZ, RZ, R16 ;  /* 0x000000ffff0a7224 */ /* 0x000fe400078e0010 */
[----:B------:R-:W-:-:S05]  /*0f00*/  IMAD.MOV.U32 R11, RZ, RZ, R17 ;  /* 0x000000ffff0b7224 */ /* 0x000fca00078e0011 */
[----:B------:R-:W2:Y:S08]  /*0f10*/  LDC R18, c[0x0][0x630] ;  /* 0x00018c00ff127b82 */ /* 0x000eb00000000800 */
[----:B------:R-:W3:Y:S01]  /*0f20*/  LDC.64 R28, c[0x0][0x620] ;  /* 0x00018800ff1c7b82 */ /* 0x000ee20000000a00 */
[----:B-1----:R-:W-:-:S04]  /*0f30*/  ISETP.NE.U32.AND P0, PT, R26, RZ, PT ;  /* 0x000000ff1a00720c */ /* 0x002fc80003f05070 */
[----:B------:R-:W-:-:S13]  /*0f40*/  ISETP.NE.AND.EX P0, PT, R27, RZ, PT, P0 ;  /* 0x000000ff1b00720c */ /* 0x000fda0003f05300 */
[----:B--23--:R-:W-:Y:S05]  /*0f50*/  @!P0 BRA `(.L_x_13) ;  /* 0x0000000000288947 */ /* 0x00cfea0003800000 */
[----:B------:R-:W1:Y:S02]  /*0f60*/  LDC R3, c[0x0][0x634] ;  /* 0x00018d00ff037b82 */ /* 0x000e640000000800 */
[----:B-1----:R-:W-:-:S05]  /*0f70*/  IADD3 R3, P0, R16, R3, RZ ;  /* 0x0000000310037210 */ /* 0x002fca0007f1e0ff */
[----:B------:R-:W-:-:S04]  /*0f80*/  IMAD.X R19, RZ, RZ, R17, P0 ;  /* 0x000000ffff137224 */ /* 0x000fc800000e0611 */
[----:B------:R-:W-:-:S04]  /*0f90*/  IMAD.WIDE.U32 R10, R19, R26, RZ ;  /* 0x0000001a130a7225 */ /* 0x000fc800078e00ff */
[----:B0-----:R-:W-:-:S04]  /*0fa0*/  IMAD.WIDE.U32 R12, P0, R3, R27, R10 ;  /* 0x0000001b030c7225 */ /* 0x001fc8000780000a */
[----:B------:R-:W-:-:S04]  /*0fb0*/  IMAD.WIDE.U32 R10, R3, R26, RZ ;  /* 0x0000001a030a7225 */ /* 0x000fc800078e00ff */
[----:B------:R-:W-:Y:S01]  /*0fc0*/  IMAD.X R15, RZ, RZ, RZ, P0 ;  /* 0x000000ffff0f7224 */ /* 0x000fe200000e06ff */
[----:B------:R-:W-:Y:S01]  /*0fd0*/  IADD3 RZ, P0, R11, R12, RZ ;  /* 0x0000000c0bff7210 */ /* 0x000fe20007f1e0ff */
[----:B------:R-:W-:-:S04]  /*0fe0*/  IMAD.MOV.U32 R14, RZ, RZ, R13 ;  /* 0x000000ffff0e7224 */ /* 0x000fc800078e000d */
[----:B------:R-:W-:-:S08]  /*0ff0*/  IMAD.WIDE.U32.X R10, R19, R27, R14, P0 ;  /* 0x0000001b130a7225 */ /* 0x000fd000000e040e */
.L_x_13:
[----:B------:R-:W1:Y:S01]  /*1000*/  LDC.64 R30, c[0x0][0x640] ;  /* 0x00019000ff1e7b82 */ /* 0x000e620000000a00 */
[-CC-:B------:R-:W-:Y:S01]  /*1010*/  SHF.R.U64 R33, R10, R18.reuse, R11.reuse ;  /* 0x000000120a217219 */ /* 0x180fe2000000120b */
[----:B------:R-:W-:Y:S01]  /*1020*/  IMAD.MOV.U32 R32, RZ, RZ, 0x1 ;  /* 0x00000001ff207424 */ /* 0x000fe200078e00ff */
[----:B------:R-:W-:Y:S02]  /*1030*/  SHF.R.U32.HI R3, RZ, R18, R11 ;  /* 0x00000012ff037219 */ /* 0x000fe4000001160b */
[----:B0-----:R-:W-:-:S03]  /*1040*/  IADD3 R13, P0, RZ, -R33, RZ ;  /* 0x80000021ff0d7210 */ /* 0x001fc60007f1e0ff */
[----:B------:R-:W0:Y:S02]  /*1050*/  LDC R14, c[0x0][0x618] ;  /* 0x00018600ff0e7b82 */ /* 0x000e240000000800 */
[----:B------:R-:W-:Y:S02]  /*1060*/  IMAD.X R3, RZ, RZ, ~R3, P0 ;  /* 0x000000ffff037224 */ /* 0x000fe400000e0e03 */
[----:B------:R-:W-:-:S04]  /*1070*/  IMAD.WIDE.U32 R10, R13, R28, R16 ;  /* 0x0000001c0d0a7225 */ /* 0x000fc800078e0010 */
[----:B------:R-:W2:Y:S01]  /*1080*/  LDC R15, c[0x0][0x608] ;  /* 0x00018200ff0f7b82 */ /* 0x000ea20000000800 */
[----:B------:R-:W-:-:S04]  /*1090*/  IMAD R12, R3, R28, RZ ;  /* 0x0000001c030c7224 */ /* 0x000fc800078e02ff */
[----:B------:R-:W-:Y:S02]  /*10a0*/  IMAD R3, R13, R29, R12 ;  /* 0x0000001d0d037224 */ /* 0x000fe400078e020c */
[----:B------:R-:W-:Y:S01]  /*10b0*/  IMAD.MOV.U32 R12, RZ, RZ, -0x1 ;  /* 0xffffffffff0c7424 */ /* 0x000fe200078e00ff */
[----:B------:R-:W3:Y:S01]  /*10c0*/  LDC R27, c[0x0][0x658] ;  /* 0x00019600ff1b7b82 */ /* 0x000ee20000000800 */
[----:B------:R-:W-:Y:S01]  /*10d0*/  IMAD.IADD R3, R11, 0x1, R3 ;  /* 0x000000010b037824 */ /* 0x000fe200078e0203 */
[----:B-1----:R-:W-:-:S04]  /*10e0*/  ISETP.NE.U32.AND P0, PT, R30, RZ, PT ;  /* 0x000000ff1e00720c */ /* 0x002fc80003f05070 */
[----:B------:R-:W-:Y:S02]  /*10f0*/  ISETP.NE.AND.EX P0, PT, R31, RZ, PT, P0 ;  /* 0x000000ff1f00720c */ /* 0x000fe40003f05300 */
[----:B------:R-:W1:Y:S01]  /*1100*/  LDC R26, c[0x0][0x600] ;  /* 0x00018000ff1a7b82 */ /* 0x000e620000000800 */
[-CC-:B0-----:R-:W-:Y:S02]  /*1110*/  SHF.R.U64 R25, R10, R14.reuse, R3.reuse ;  /* 0x0000000e0a197219 */ /* 0x181fe40000001203 */
[----:B------:R-:W-:-:S05]  /*1120*/  SHF.R.U32.HI R10, RZ, R14, R3 ;  /* 0x0000000eff0a7219 */ /* 0x000fca0000011603 */
[----:B------:R-:W0:Y:S01]  /*1130*/  LDC R22, c[0x0][0x648] ;  /* 0x00019200ff167b82 */ /* 0x000e220000000800 */
[-CC-:B--2---:R-:W-:Y:S02]  /*1140*/  SHF.R.U64 R35, R25, R15.reuse, R10.reuse ;  /* 0x0000000f19237219 */ /* 0x184fe4000000120a */
[----:B------:R-:W-:-:S05]  /*1150*/  SHF.R.U32.HI R10, RZ, R15, R10 ;  /* 0x0000000fff0a7219 */ /* 0x000fca000001160a */
[----:B------:R-:W2:Y:S01]  /*1160*/  LDC R28, c[0x0][0x638] ;  /* 0x00018e00ff1c7b82 */ /* 0x000ea20000000800 */
[-CC-:B---3--:R-:W-:Y:S02]  /*1170*/  SHF.R.U64 R34, R35, R27.reuse, R10.reuse ;  /* 0x0000001b23227219 */ /* 0x188fe4000000120a */
[-C--:B------:R-:W-:Y:S02]  /*1180*/  SHF.L.U32 R3, R12, R27.reuse, RZ ;  /* 0x0000001b0c037219 */ /* 0x080fe400000006ff */
[----:B------:R-:W-:Y:S01]  /*1190*/  SHF.R.U32.HI R11, RZ, R27, R10 ;  /* 0x0000001bff0b7219 */ /* 0x000fe2000001160a */
[----:B------:R-:W-:Y:S01]  /*11a0*/  IMAD.MOV.U32 R10, RZ, RZ, R34 ;  /* 0x000000ffff0a7224 */ /* 0x000fe200078e0022 */
[----:B------:R-:W-:Y:S01]  /*11b0*/  LOP3.LUT R18, RZ, R3, RZ, 0x33, !PT ;  /* 0x00000003ff127212 */ /* 0x000fe200078e33ff */
[----:B------:R-:W3:Y:S01]  /*11c0*/  LDC R29, c[0x0][0x610] ;  /* 0x00018400ff1d7b82 */ /* 0x000ee20000000800 */
[----:B------:R-:W-:Y:S05]  /*11d0*/  @!P0 BRA `(.L_x_14) ;  /* 0x0000000000288947 */ /* 0x000fea0003800000 */
[----:B------:R-:W4:Y:S02]  /*11e0*/  LDC R3, c[0x0][0x64c] ;  /* 0x00019300ff037b82 */ /* 0x000f240000000800 */
[----:B----4-:R-:W-:-:S05]  /*11f0*/  IADD3 R3, P0, R34, R3, RZ ;  /* 0x0000000322037210 */ /* 0x010fca0007f1e0ff */
[----:B------:R-:W-:-:S04]  /*1200*/  IMAD.X R19, RZ, RZ, R11, P0 ;  /* 0x000000ffff137224 */ /* 0x000fc800000e060b */
[----:B------:R-:W-:-:S04]  /*1210*/  IMAD.WIDE.U32 R10, R19, R30, RZ ;  /* 0x0000001e130a7225 */ /* 0x000fc800078e00ff */
[----:B------:R-:W-:-:S04]  /*1220*/  IMAD.WIDE.U32 R12, P0, R3, R31, R10 ;  /* 0x0000001f030c7225 */ /* 0x000fc8000780000a */
[----:B------:R-:W-:-:S04]  /*1230*/  IMAD.WIDE.U32 R10, R3, R30, RZ ;  /* 0x0000001e030a7225 */ /* 0x000fc800078e00ff */
[----:B------:R-:W-:Y:S01]  /*1240*/  IMAD.X R15, RZ, RZ, RZ, P0 ;  /* 0x000000ffff0f7224 */ /* 0x000fe200000e06ff */
[----:B------:R-:W-:Y:S01]  /*1250*/  IADD3 RZ, P0, R11, R12, RZ ;  /* 0x0000000c0bff7210 */ /* 0x000fe20007f1e0ff */
[----:B------:R-:W-:-:S04]  /*1260*/  IMAD.MOV.U32 R14, RZ, RZ, R13 ;  /* 0x000000ffff0e7224 */ /* 0x000fc800078e000d */
[----:B------:R-:W-:-:S08]  /*1270*/  IMAD.WIDE.U32.X R10, R19, R31, R14, P0 ;  /* 0x0000001f130a7225 */ /* 0x000fd000000e040e */
.L_x_14:
[----:B0-----:R-:W-:Y:S01]  /*1280*/  SHF.R.U64 R7, R10, R22, R11 ;  /* 0x000000160a077219 */ /* 0x001fe2000000120b */
[----:B-1----:R-:W-:Y:S01]  /*1290*/  VIADD R10, R26, 0xffffffff ;  /* 0xffffffff1a0a7836 */ /* 0x002fe20000000000 */
[----:B------:R-:W-:Y:S01]  /*12a0*/  SHF.L.U32 R3, R32, R27, RZ ;  /* 0x0000001b20037219 */ /* 0x000fe200000006ff */
[----:B------:R-:W-:Y:S01]  /*12b0*/  @P1 IMAD R20, R21, R24, R6 ;  /* 0x0000001815141224 */ /* 0x000fe200078e0206 */
[----:B------:R-:W-:Y:S01]  /*12c0*/  LOP3.LUT R18, R35, R18, RZ, 0xc0, !PT ;  /* 0x0000001223127212 */ /* 0x000fe200078ec0ff */
[----:B------:R-:W-:Y:S01]  /*12d0*/  IMAD.MOV R11, RZ, RZ, -R7 ;  /* 0x000000ffff0b7224 */ /* 0x000fe200078e0a07 */
[----:B------:R-:W-:Y:S01]  /*12e0*/  LOP3.LUT R10, R25, R10, RZ, 0xc0, !PT ;  /* 0x0000000a190a7212 */ /* 0x000fe200078ec0ff */
[----:B------:R-:W-:Y:S02]  /*12f0*/  IMAD.MOV.U32 R6, RZ, RZ, 0x1 ;  /* 0x00000001ff067424 */ /* 0x000fe400078e00ff */
[----:B------:R-:W-:Y:S02]  /*1300*/  IMAD R7, R3, R7, R18 ;  /* 0x0000000703077224 */ /* 0x000fe400078e0212 */
[----:B--2---:R-:W-:-:S02]  /*1310*/  IMAD R3, R11, R28, R34 ;  /* 0x0000001c0b037224 */ /* 0x004fc400078e0222 */
[----:B---3--:R-:W-:Y:S02]  /*1320*/  IMAD R22, R7, R29, R20 ;  /* 0x0000001d07167224 */ /* 0x008fe400078e0214 */
[----:B------:R-:W-:Y:S01]  /*1330*/  IMAD R7, R3, R26, R10 ;  /* 0x0000001a03077224 */ /* 0x000fe200078e020a */
[----:B------:R-:W-:Y:S01]  /*1340*/  PRMT R3, R6, 0x7610, R3 ;  /* 0x0000761006037816 */ /* 0x000fe20000000003 */
[----:B------:R-:W-:-:S03]  /*1350*/  IMAD.MOV.U32 R19, RZ, RZ, R33 ;  /* 0x000000ffff137224 */ /* 0x000fc600078e0021 */
[----:B------:R-:W-:Y:S02]  /*1360*/  SEL R18, R7, R22, !P1 ;  /* 0x0000001607127207 */ /* 0x000fe40004800000 */
[----:B------:R-:W-:-:S07]  /*1370*/  SEL R22, R22, R7, !P1 ;  /* 0x0000000716167207 */ /* 0x000fce0004800000 */
.L_x_12:
[----:B------:R-:W-:Y:S05]  /*1380*/  @!P2 BRA `(.L_x_15) ;  /* 0x00000000000ca947 */ /* 0x000fea0003800000 */
[----:B------:R-:W-:Y:S01]  /*1390*/  UCGABAR_WAIT ;  /* 0x0000000000007dc7 */ /* 0x000fe20008000000 */
[----:B------:R-:W-:Y:S01]  /*13a0*/  CCTL.IVALL ;  /* 0x00000000ff00798f */ /* 0x000fe20002000000 */
[----:B------:R-:W-:Y:S05]  /*13b0*/  BRA `(.L_x_16) ;  /* 0x0000000000047947 */ /* 0x000fea0003800000 */
.L_x_15:
[----:B------:R-:W-:Y:S06]  /*13c0*/  BAR.SYNC.DEFER_BLOCKING 0x0 ;  /* 0x0000000000007b1d */ /* 0x000fec0000010000 */
.L_x_16:
[----:B------:R-:W-:Y:S05]  /*13d0*/  @!P3 BRA `(.L_x_17) ;  /* 0x0000003c0014b947 */ /* 0x000fea0003800000 */
[----:B------:R-:W-:-:S13]  /*13e0*/  ISETP.GT.U32.AND P0, PT, R36, 0x1, PT ;  /* 0x000000012400780c */ /* 0x000fda0003f04070 */
[----:B------:R-:W-:Y:S05]  /*13f0*/  @P0 EXIT ;  /* 0x000000000000094d */ /* 0x000fea0003800000 */
.L_x_18:
[----:B------:R-:W-:-:S08]  /*1400*/  NOP ;  /* 0x0000000000007918 */ /* 0x000fd00000000000 */
[----:B------:R-:W1:Y:S02]  /*1410*/  USETMAXREG.TRY_ALLOC.CTAPOOL UP0, 0xe8 ;  /* 0x000000e8000079c8 */ /* 0x000e640008000600 */
[----:B-1----:R-:W-:-:S13]  /*1420*/  PLOP3.LUT P0, PT, PT, PT, UP0, 0x80, 0x0 ;  /* 0x000000000000781c */ /* 0x002fda0003f0f008 */
[----:B------:R-:W-:Y:S05]  /*1430*/  @!P0 BRA `(.L_x_18) ;  /* 0xfffffffc00f08947 */ /* 0x000fea000383ffff */
[----:B------:R-:W-:-:S13]  /*1440*/  LOP3.LUT P0, RZ, R3, 0xff, RZ, 0xc0, !PT ;  /* 0x000000ff03ff7812 */ /* 0x000fda000780c0ff */
[----:B------:R-:W-:Y:S05]  /*1450*/  @!P0 EXIT ;  /* 0x000000000000894d */ /* 0x000fea0003800000 */
[----:B------:R-:W2:Y:S01]  /*1460*/  LDL.64 R6, [R1] ;  /* 0x0000000001067983 */ /* 0x000ea20000100a00 */
[CC--:B------:R-:W-:Y:S01]  /*1470*/  LEA.HI R3, R8.reuse, R5.reuse, RZ, 0x2 ;  /* 0x0000000508037211 */ /* 0x0c0fe200078f10ff */
[----:B------:R-:W1:Y:S01]  /*1480*/  S2UR UR4, SR_CgaCtaId ;  /* 0x00000000000479c3 */ /* 0x000e620000008800 */
[----:B------:R-:W-:Y:S01]  /*1490*/  LEA.HI R8, R8, R5, RZ, 0x5 ;  /* 0x0000000508087211 */ /* 0x000fe200078f28ff */
[----:B------:R-:W-:Y:S01]  /*14a0*/  UMOV UR40, 0x400 ;  /* 0x0000040000287882 */ /* 0x000fe20000000000 */
[----:B------:R-:W-:Y:S01]  /*14b0*/  LOP3.LUT R4, R3, 0xfffffffc, RZ, 0xc0, !PT ;  /* 0xfffffffc03047812 */ /* 0x000fe200078ec0ff */
[----:B------:R-:W-:Y:S01]  /*14c0*/  UISETP.LT.AND UP0, UPT, UR37, 0x1, UPT ;  /* 0x000000012500788c */ /* 0x000fe2000bf01270 */
[--C-:B------:R-:W-:Y:S01]  /*14d0*/  SHF.R.S32.HI R60, RZ, 0x2, R3.reuse ;  /* 0x00000002ff3c7819 */ /* 0x100fe20000011403 */
[----:B------:R-:W-:Y:S01]  /*14e0*/  UIADD3 UR5, UR43, -0x1, URZ ;  /* 0xffffffff2b057890 */ /* 0x000fe2000fffe03f */
[----:B------:R-:W-:Y:S01]  /*14f0*/  SHF.R.S32.HI R3, RZ, 0x1f, R3 ;  /* 0x0000001fff037819 */ /* 0x000fe20000011403 */
[----:B------:R-:W3:Y:S01]  /*1500*/  LDC R66, c[0x0][0x658] ;  /* 0x00019600ff427b82 */ /* 0x000ee20000000800 */
[----:B------:R-:W-:Y:S01]  /*1510*/  USEL UR42, UR37, 0x1, UP0 ;  /* 0x00000001252a7887 */ /* 0x000fe20008000000 */
[----:B------:R-:W-:Y:S01]  /*1520*/  IMAD.IADD R4, R5, 0x1, -R4 ;  /* 0x0000000105047824 */ /* 0x000fe200078e0a04 */
[----:B------:R-:W-:Y:S01]  /*1530*/  LEA.HI R3, R3, R60, RZ, 0x3 ;  /* 0x0000003c03037211 */ /* 0x000fe200078f18ff */
[----:B------:R-:W-:Y:S01]  /*1540*/  UISETP.NE.AND UP0, UPT, UR5, URZ, UPT ;  /* 0x0000003f0500728c */ /* 0x000fe2000bf05270 */
[----:B------:R-:W-:Y:S01]  /*1550*/  IMAD.MOV.U32 R5, RZ, RZ, 0x1 ;  /* 0x00000001ff057424 */ /* 0x000fe200078e00ff */
[----:B------:R-:W-:Y:S01]  /*1560*/  ULDC UR8, c[0x0][0x284] ;  /* 0x0000a10000087ab9 */ /* 0x000fe20000000800 */
[----:B------:R-:W-:Y:S01]  /*1570*/  LOP3.LUT R3, R3, 0xfffffff8, RZ, 0xc0, !PT ;  /* 0xfffffff803037812 */ /* 0x000fe200078ec0ff */
[----:B------:R-:W4:Y:S01]  /*1580*/  LDC.64 R64, c[0x0][0x5c8] ;  /* 0x00017200ff407b82 */ /* 0x000f220000000a00 */
[----:B------:R-:W-:Y:S01]  /*1590*/  USEL UR7, URZ, 0x1, UP0 ;  /* 0x000000013f077887 */ /* 0x000fe20008000000 */
[----:B------:R-:W-:Y:S01]  /*15a0*/  IMAD.SHL.U32 R62, R4, 0x2, RZ ;  /* 0x00000002043e7824 */ /* 0x000fe200078e00ff */
[----:B------:R-:W-:Y:S01]  /*15b0*/  LOP3.LUT R76, R23, 0x1, RZ, 0xfc, !PT ;  /* 0x00000001174c7812 */ /* 0x000fe200078efcff */
[----:B------:R-:W-:Y:S01]  /*15c0*/  IMAD.IADD R60, R60, 0x1, -R3 ;  /* 0x000000013c3c7824 */ /* 0x000fe200078e0a03 */
[----:B------:R-:W-:Y:S01]  /*15d0*/  SHF.R.S32.HI R3, RZ, 0x5, R8 ;  /* 0x00000005ff037819 */ /* 0x000fe20000011408 */
[----:B------:R-:W-:Y:S01]  /*15e0*/  USHF.L.U32 UR39, UR37, 0x1, URZ ;  /* 0x0000000125277899 */ /* 0x000fe2000800063f */
[----:B------:R-:W-:Y:S01]  /*15f0*/  IMAD.U32 R77, RZ, RZ, UR7 ;  /* 0x00000007ff4d7e24 */ /* 0x000fe2000f8e00ff */
[----:B------:R-:W0:Y:S01]  /*1600*/  LDC R67, c[0x0][0x288] ;  /* 0x0000a200ff437b82 */ /* 0x000e220000000800 */
[--C-:B------:R-:W-:Y:S01]  /*1610*/  SHF.R.S32.HI R61, RZ, 0x1f, R60.reuse ;  /* 0x0000001fff3d7819 */ /* 0x100fe2000001143c */
[----:B-1----:R-:W-:Y:S01]  /*1620*/  ULEA UR40, UR4, UR40, 0x18 ;  /* 0x0000002804287291 */ /* 0x002fe2000f8ec03f */
[C---:B------:R-:W-:Y:S01]  /*1630*/  IMAD R71, R3.reuse, -0x10, -R60 ;  /* 0xfffffff003477824 */ /* 0x040fe200078e0a3c */
[----:B------:R-:W-:Y:S01]  /*1640*/  USHF.L.U32 UR4, UR5, 0x3, URZ ;  /* 0x0000000305047899 */ /* 0x000fe2000800063f */
[----:B------:R-:W-:Y:S01]  /*1650*/  SHF.R.S32.HI R63, RZ, 0x1f, R62 ;  /* 0x0000001fff3f7819 */ /* 0x000fe2000001143e */
[----:B------:R-:W-:Y:S01]  /*1660*/  IMAD.WIDE R60, R3, 0x10, R60 ;  /* 0x00000010033c7825 */ /* 0x000fe200078e023c */
[----:B------:R-:W-:Y:S01]  /*1670*/  UIADD3 UR5, UR40, 0x100, URZ ;  /* 0x0000010028057890 */ /* 0x000fe2000fffe03f */
[----:B------:R-:W1:Y:S01]  /*1680*/  LDC R69, c[0x0][0x600] ;  /* 0x00018000ff457b82 */ /* 0x000e620000000800 */
[----:B------:R-:W-:Y:S01]  /*1690*/  UIADD3 UR6, UR40, 0x18100, URZ ;  /* 0x0001810028067890 */ /* 0x000fe2000fffe03f */
[----:B------:R-:W-:Y:S01]  /*16a0*/  IMAD.MOV.U32 R3, RZ, RZ, -0x1 ;  /* 0xffffffffff037424 */ /* 0x000fe200078e00ff */
[----:B------:R-:W-:Y:S01]  /*16b0*/  USHF.R.U32.HI UR5, URZ, 0x4, UR5 ;  /* 0x000000043f057899 */ /* 0x000fe20008011605 */
[----:B------:R-:W-:Y:S01]  /*16c0*/  VIADD R71, R71, UR8 ;  /* 0x0000000847477c36 */ /* 0x000fe20008000000 */
[----:B------:R-:W-:-:S02]  /*16d0*/  USHF.R.U32.HI UR6, URZ, 0x4, UR6 ;  /* 0x000000043f067899 */ /* 0x000fc40008011606 */
[-C--:B---3--:R-:W-:Y:S01]  /*16e0*/  SHF.L.U32 R3, R3, R66.reuse, RZ ;  /* 0x0000004203037219 */ /* 0x088fe200000006ff */
[----:B------:R-:W-:Y:S01]  /*16f0*/  UIADD3 UR41, UR40, 0x40, URZ ;  /* 0x0000004028297890 */ /* 0x000fe2000fffe03f */
[C---:B----4-:R-:W-:Y:S01]  /*1700*/  SHF.L.U64.HI R65, R64.reuse, 0x3, R65 ;  /* 0x0000000340417819 */ /* 0x050fe20000010241 */
[----:B------:R-:W-:Y:S01]  /*1710*/  ULOP3.LUT UR4, UR4, 0x8, URZ, 0xc0, !UPT ;  /* 0x0000000804047892 */ /* 0x000fe2000f8ec03f */
[----:B------:R-:W-:Y:S01]  /*1720*/  SHF.L.U32 R66, R5, R66, RZ ;  /* 0x0000004205427219 */ /* 0x000fe200000006ff */
[----:B------:R-:W-:Y:S01]  /*1730*/  ULOP3.LUT UR5, UR5, 0x3fff, URZ, 0xc0, !UPT ;  /* 0x00003fff05057892 */ /* 0x000fe2000f8ec03f */
[----:B------:R-:W-:Y:S01]  /*1740*/  IMAD.SHL.U32 R64, R64, 0x8, RZ ;  /* 0x0000000840407824 */ /* 0x000fe200078e00ff */
[----:B------:R-:W-:Y:S01]  /*1750*/  ULOP3.LUT UR6, UR6, 0x3fff, URZ, 0xc0, !UPT ;  /* 0x00003fff06067892 */ /* 0x000fe2000f8ec03f */
[----:B------:R-:W-:Y:S01]  /*1760*/  LOP3.LUT R70, RZ, R3, RZ, 0x33, !PT ;  /* 0x00000003ff467212 */ /* 0x000fe200078e33ff */
[----:B0-----:R-:W-:Y:S01]  /*1770*/  IMAD R67, R4, -0x2, R67 ;  /* 0xfffffffe04437824 */ /* 0x001fe200078e0243 */
[----:B------:R-:W-:-:S02]  /*1780*/  UIADD3 UR42, -UR42, UR37, URZ ;  /* 0x000000252a2a7290 */ /* 0x000fc4000fffe13f */
[----:B------:R-:W-:Y:S02]  /*1790*/  ULEA UR43, UR43, UR41, 0x3 ;  /* 0x000000292b2b7291 */ /* 0x000fe4000f8e183f */
[----:B------:R-:W-:Y:S02]  /*17a0*/  ULOP3.LUT UR44, UR4, 0x8, URZ, 0x3c, !UPT ;  /* 0x00000008042c7892 */ /* 0x000fe4000f8e3c3f */
[----:B------:R-:W-:Y:S01]  /*17b0*/  ULOP3.LUT UR45, UR4, 0x18, URZ, 0x3c, !UPT ;  /* 0x00000018042d7892 */ /* 0x000fe2000f8e3c3f */
[----:B-1----:R-:W-:Y:S01]  /*17c0*/  VIADD R69, R69, 0xffffffff ;  /* 0xffffffff45457836 */ /* 0x002fe20000000000 */
[----:B------:R-:W-:Y:S02]  /*17d0*/  ULOP3.LUT UR46, UR5, 0x10000, URZ, 0xfc, !UPT ;  /* 0x00010000052e7892 */ /* 0x000fe4000f8efc3f */
[----:B------:R-:W-:Y:S01]  /*17e0*/  ULOP3.LUT UR47, UR6, 0x10000, URZ, 0xfc, !UPT ;  /* 0x00010000062f7892 */ /* 0x000fe2000f8efc3f */
[----:B--2---:R-:W-:-:S11]  /*17f0*/  SHF.L.U64.HI R68, R6, 0x1, R0 ;  /* 0x0000000106447819 */ /* 0x004fd60000010200 */
.L_x_102:
[----:B------:R-:W-:-:S04]  /*1800*/  SHF.L.U32 R0, R77, 0x1f, RZ ;  /* 0x0000001f4d007819 */ /* 0x000fc800000006ff */
[----:B------:R-:W0:Y:S02]  /*1810*/  SYNCS.PHASECHK.TRANS64.TRYWAIT P0, [UR43+-0x8], R0 ;  /* 0xfffff800ff0075a7 */ /* 0x000e24000800016b */
[----:B01-34-:R-:W-:Y:S05]  /*1820*/  @!P0 BRA `(.L_x_19) ;  /* 0x0000004800b88947 */ /* 0x01bfea0003800000 */
.L_x_123:
[----:B------:R-:W-:Y:S02]  /*1830*/  ULDC UR4, c[0x0][0x28c] ;  /* 0x0000a30000047ab9 */ /* 0x000fe40000000800 */
[----:B------:R-:W-:-:S13]  /*1840*/  ISETP.LT.AND P0, PT, RZ, UR4, PT ;  /* 0x00000004ff007c0c */ /* 0x000fda000bf01270 */
[----:B------:R-:W-:Y:S05]  /*1850*/  @P0 BRA `(.L_x_20) ;  /* 0x0000000000400947 */ /* 0x000fea0003800000 */
[----:B0-----:R-:W-:Y:S01]  /*1860*/  MOV R0, 0x0 ;  /* 0x0000000000007802 */ /* 0x001fe20000000f00 */
[----:B------:R-:W-:Y:S01]  /*1870*/  ULDC.64 UR4, c[0x4][0x68] ;  /* 0x01001a0000047ab9 */ /* 0x000fe20000000a00 */
[----:B------:R-:W-:Y:S01]  /*1880*/  ULDC.64 UR6, c[0x4][0x8] ;  /* 0x0100020000067ab9 */ /* 0x000fe20000000a00 */
[----:B------:R-:W-:Y:S01]  /*1890*/  IMAD.U32 R4, RZ, RZ, UR4 ;  /* 0x00000004ff047e24 */ /* 0x000fe2000f8e00ff */
[----:B------:R0:W1:Y:S01]  /*18a0*/  LDC.64 R14, c[0x4][R0] ;  /* 0x01000000000e7b82 */ /* 0x0000620000000a00 */
[----:B------:R-:W-:Y:S01]  /*18b0*/  IMAD.U32 R5, RZ, RZ, UR5 ;  /* 0x00000005ff057e24 */ /* 0x000fe2000f8e00ff */
[----:B------:R-:W-:Y:S01]  /*18c0*/  ULDC.64 UR4, c[0x4][0x70] ;  /* 0x01001c0000047ab9 */ /* 0x000fe20000000a00 */
[----:B------:R-:W-:Y:S02]  /*18d0*/  IMAD.U32 R10, RZ, RZ, UR6 ;  /* 0x00000006ff0a7e24 */ /* 0x000fe4000f8e00ff */
[----:B------:R-:W-:Y:S02]  /*18e0*/  IMAD.U32 R6, RZ, RZ, UR4 ;  /* 0x00000004ff067e24 */ /* 0x000fe4000f8e00ff */
[----:B------:R-:W-:-:S02]  /*18f0*/  IMAD.U32 R7, RZ, RZ, UR5 ;  /* 0x00000005ff077e24 */ /* 0x000fc4000f8e00ff */
[----:B------:R-:W-:Y:S02]  /*1900*/  IMAD.U32 R11, RZ, RZ, UR7 ;  /* 0x00000007ff0b7e24 */ /* 0x000fe4000f8e00ff */
[----:B------:R-:W-:Y:S02]  /*1910*/  IMAD.MOV.U32 R8, RZ, RZ, 0x1e1 ;  /* 0x000001e1ff087424 */ /* 0x000fe400078e00ff */
[----:B------:R-:W-:Y:S02]  /*1920*/  IMAD.MOV.U32 R12, RZ, RZ, 0x1 ;  /* 0x00000001ff0c7424 */ /* 0x000fe400078e00ff */
[----:B0-----:R-:W-:-:S07]  /*1930*/  IMAD.MOV.U32 R13, RZ, RZ, RZ ;  /* 0x000000ffff0d7224 */ /* 0x001fce00078e00ff */
[----:B------:R-:W-:-:S07]  /*1940*/  LEPC R20, `(.L_x_20) ;  /* 0x000000001014794e */ /* 0x000fce0000000000 */
[----:B-1---5:R-:W-:Y:S05]  /*1950*/  CALL.ABS.NOINC R14 ;  /* 0x000000000e007343 */ /* 0x022fea0003c00000 */
.L_x_20:
[----:B------:R-:W-:-:S13]  /*1960*/  ISETP.NE.AND P0, PT, R76, 0x3, PT ;  /* 0x000000034c00780c */ /* 0x000fda0003f05270 */
[----:B------:R-:W-:Y:S05]  /*1970*/  @!P0 BRA `(.L_x_21) ;  /* 0x0000000000048947 */ /* 0x000fea0003800000 */
[----:B------:R-:W-:Y:S01]  /*1980*/  BPT.TRAP 0x1 ;  /* 0x000000040000795c */ /* 0x000fe20000300000 */
.L_x_21:
[----:B0-----:R-:W-:Y:S02]  /*1990*/  IMAD.U32 R3, RZ, RZ, UR36 ;  /* 0x00000024ff037e24 */ /* 0x001fe4000f8e00ff */
[----:B------:R-:W-:-:S03]  /*19a0*/  IMAD.U32 R0, RZ, RZ, UR38 ;  /* 0x00000026ff007e24 */ /* 0x000fc6000f8e00ff */
[----:B------:R-:W-:Y:S02]  /*19b0*/  LEA R3, R3, UR40, 0x3 ;  /* 0x0000002803037c11 */ /* 0x000fe4000f8e18ff */
[----:B------:R-:W-:-:S04]  /*19c0*/  SHF.L.U32 R0, R0, 0x1f, RZ ;  /* 0x0000001f00007819 */ /* 0x000fc800000006ff */
[----:B------:R0:W1:Y:S01]  /*19d0*/  SYNCS.PHASECHK.TRANS64.TRYWAIT P1, [R3+URZ], R0 ;  /* 0x00000000030075a7 */ /* 0x000062000802017f */
[----:B------:R-:W-:Y:S05]  /*19e0*/  @!P0 BRA `(.L_x_22) ;  /* 0x0000000000048947 */ /* 0x000fea0003800000 */
[----:B------:R-:W-:Y:S01]  /*19f0*/  BPT.TRAP 0x1 ;  /* 0x000000040000795c */ /* 0x000fe20000300000 */
.L_x_22:
[----:B-1----:R-:W-:Y:S05]  /*1a00*/  @P1 BRA `(.L_x_23) ;  /* 0x0000000000081947 */ /* 0x002fea0003800000 */
[----:B------:R-:W1:Y:S02]  /*1a10*/  SYNCS.PHASECHK.TRANS64.TRYWAIT P1, [R3+URZ], R0 ;  /* 0x00000000030075a7 */ /* 0x000e64000802017f */
[----:B-1----:R-:W-:Y:S05]  /*1a20*/  @!P1 BRA `(.L_x_24) ;  /* 0x0000004800509947 */ /* 0x002fea0003800000 */
.L_x_23:
[----:B------:R-:W-:Y:S05]  /*1a30*/  WARPSYNC.ALL ;  /* 0x0000000000007948 */ /* 0x000fea0003800000 */
[----:B------:R-:W-:Y:S01]  /*1a40*/  ULEA UR9, UR36, UR46, 0xb ;  /* 0x0000002e24097291 */ /* 0x000fe2000f8e583f */
[----:B------:R-:W-:Y:S01]  /*1a50*/  WARPGROUP.ARRIVE ;  /* 0x00000000000079c5 */ /* 0x000fe20000000000 */
[----:B------:R-:W-:Y:S01]  /*1a60*/  ULEA UR8, UR36, UR47, 0xb ;  /* 0x0000002f24087291 */ /* 0x000fe2000f8e583f */
[----:B01----:R-:W-:Y:S01]  /*1a70*/  IMAD.U32 R0, RZ, RZ, UR42 ;  /* 0x0000002aff007e24 */ /* 0x003fe2000f8e00ff */
[----:B------:R-:W-:Y:S01]  /*1a80*/  UMOV UR5, 0x40000040 ;  /* 0x4000004000057882 */ /* 0x000fe20000000000 */
[----:B------:R-:W-:-:S02]  /*1a90*/  UMOV UR7, 0x40000040 ;  /* 0x4000004000077882 */ /* 0x000fc40000000000 */
[----:B------:R-:W-:Y:S01]  /*1aa0*/  UMOV UR4, UR9 ;  /* 0x0000000900047c82 */ /* 0x000fe20008000000 */
[----:B------:R-:W-:Y:S01]  /*1ab0*/  ISETP.GE.AND P1, PT, R0, 0x1, PT ;  /* 0x000000010000780c */ /* 0x000fe20003f26270 */
[----:B------:R-:W-:Y:S02]  /*1ac0*/  UMOV UR6, UR8 ;  /* 0x0000000800067c82 */ /* 0x000fe40008000000 */
[----:B------:R-:W-:Y:S01]  /*1ad0*/  HGMMA.64x64x8.F32.TF32 R24, gdesc[UR4], RZ, !UPT, gsb0 ;  /* 0x04e00000041879f0 */ /* 0x000fe2000c0028ff */
[----:B------:R-:W-:Y:S02]  /*1ae0*/  UIADD3 UR4, UR9, 0x2, URZ ;  /* 0x0000000209047890 */ /* 0x000fe4000fffe03f */
[----:B------:R-:W-:Y:S01]  /*1af0*/  UIADD3 UR6, UR8, 0x2, URZ ;  /* 0x0000000208067890 */ /* 0x000fe2000fffe03f */
[----:B------:R-:W-:Y:S01]  /*1b00*/  UMOV UR5, 0x40000040 ;  /* 0x4000004000057882 */ /* 0x000fe20000000000 */
[----:B------:R-:W-:Y:S01]  /*1b10*/  UMOV UR7, 0x40000040 ;  /* 0x4000004000077882 */ /* 0x000fe20000000000 */
[----:B------:R-:W-:-:S02]  /*1b20*/  WARPGROUP.DEPBAR.LE gsb0, 0x0 ;  /* 0x00008000000079c5 */ /* 0x000fc40000010000 */
[----:B------:R-:W-:-:S06]  /*1b30*/  WARPGROUP.ARRIVE ;  /* 0x00000000000079c5 */ /* 0x000fcc0000000000 */
[----:B------:R-:W-:Y:S01]  /*1b40*/  HGMMA.64x64x8.F32.TF32 R24, gdesc[UR4], R24, gsb0 ;  /* 0x04e00000041879f0 */ /* 0x000fe20008002818 */
[----:B------:R-:W-:Y:S02]  /*1b50*/  UIADD3 UR4, UR9, 0x4, URZ ;  /* 0x0000000409047890 */ /* 0x000fe4000fffe03f */
[----:B------:R-:W-:Y:S01]  /*1b60*/  UIADD3 UR6, UR8, 0x4, URZ ;  /* 0x0000000408067890 */ /* 0x000fe2000fffe03f */
[----:B------:R-:W-:Y:S01]  /*1b70*/  UMOV UR5, 0x40000040 ;  /* 0x4000004000057882 */ /* 0x000fe20000000000 */
[----:B------:R-:W-:Y:S01]  /*1b80*/  UMOV UR7, 0x40000040 ;  /* 0x4000004000077882 */ /* 0x000fe20000000000 */
[----:B------:R-:W-:Y:S02]  /*1b90*/  WARPGROUP.DEPBAR.LE gsb0, 0x0 ;  /* 0x00008000000079c5 */ /* 0x000fe40000010000 */
        /* <DEDUP_REMOVED lines=92> */
[----:B------:R-:W-:Y:S03]  /*2160*/  HGMMA.64x64x8.F32.TF32 R24, gdesc[UR4], R24, gsb0 ;  /* 0x04e00000041879f0 */ /* 0x000fe60008002818 */
[----:B------:R-:W-:Y:S02]  /*2170*/  WARPGROUP.DEPBAR.LE gsb0, 0x0 ;  /* 0x00008000000079c5 */ /* 0x000fe40000010000 */
[----:B------:R-:W-:Y:S05]  /*2180*/  @!P1 BRA `(.L_x_25) ;  /* 0x0000000800649947 */ /* 0x000fea0003800000 */
[----:B------:R-:W-:Y:S01]  /*2190*/  UIADD3 UR4, UR36, 0x1, URZ ;  /* 0x0000000124047890 */ /* 0x000fe2000fffe03f */
[----:B------:R-:W-:Y:S02]  /*21a0*/  IMAD.U32 R0, RZ, RZ, UR42 ;  /* 0x0000002aff007e24 */ /* 0x000fe4000f8e00ff */
[----:B------:R-:W-:Y:S01]  /*21b0*/  IMAD.U32 R3, RZ, RZ, UR36 ;  /* 0x00000024ff037e24 */ /* 0x000fe2000f8e00ff */
[----:B------:R-:W-:-:S04]  /*21c0*/  UISETP.NE.AND UP0, UPT, UR4, 0x3, UPT ;  /* 0x000000030400788c */ /* 0x000fc8000bf05270 */
[----:B------:R-:W-:Y:S02]  /*21d0*/  USEL UR5, URZ, 0x1, UP0 ;  /* 0x000000013f057887 */ /* 0x000fe40008000000 */
[----:B------:R-:W-:Y:S02]  /*21e0*/  USEL UR4, UR4, URZ, UP0 ;  /* 0x0000003f04047287 */ /* 0x000fe40008000000 */
[----:B------:R-:W-:-:S06]  /*21f0*/  ULOP3.LUT UR5, UR38, UR5, URZ, 0x3c, !UPT ;  /* 0x0000000526057292 */ /* 0x000fcc000f8e3c3f */
[----:B------:R-:W-:-:S07]  /*2200*/  IMAD.U32 R6, RZ, RZ, UR5 ;  /* 0x00000005ff067e24 */ /* 0x000fce000f8e00ff */
.L_x_32:
[----:B------:R-:W-:Y:S05]  /*2210*/  @!P0 BRA `(.L_x_26) ;  /* 0x0000000000048947 */ /* 0x000fea0003800000 */
[----:B------:R-:W-:Y:S01]  /*2220*/  BPT.TRAP 0x1 ;  /* 0x000000040000795c */ /* 0x000fe20000300000 */
.L_x_26:
[----:B------:R-:W-:Y:S01]  /*2230*/  ULEA UR5, UR4, UR40, 0x3 ;  /* 0x0000002804057291 */ /* 0x000fe2000f8e183f */
[----:B------:R-:W-:-:S08]  /*2240*/  SHF.L.U32 R4, R6, 0x1f, RZ ;  /* 0x0000001f06047819 */ /* 0x000fd000000006ff */
[----:B------:R0:W1:Y:S01]  /*2250*/  SYNCS.PHASECHK.TRANS64.TRYWAIT P1, [UR5], R4 ;  /* 0x00000004ff0075a7 */ /* 0x0000620008020145 */
[----:B------:R-:W-:Y:S05]  /*2260*/  @!P0 BRA `(.L_x_27) ;  /* 0x0000000000048947 */ /* 0x000fea0003800000 */
[----:B------:R-:W-:Y:S01]  /*2270*/  BPT.TRAP 0x1 ;  /* 0x000000040000795c */ /* 0x000fe20000300000 */
.L_x_27:
[----:B-1----:R-:W-:Y:S05]  /*2280*/  @P1 BRA `(.L_x_28) ;  /* 0x0000000000081947 */ /* 0x002fea0003800000 */
[----:B------:R-:W1:Y:S02]  /*2290*/  SYNCS.PHASECHK.TRANS64.TRYWAIT P1, [UR5], R4 ;  /* 0x00000004ff0075a7 */ /* 0x000e640008020145 */
[----:B-1----:R-:W-:Y:S05]  /*22a0*/  @!P1 BRA `(.L_x_29) ;  /* 0x0000004000449947 */ /* 0x002fea0003800000 */
.L_x_28:
[----:B------:R-:W-:Y:S01]  /*22b0*/  ULEA UR5, UR4, UR47, 0xb ;  /* 0x0000002f04057291 */ /* 0x000fe2000f8e583f */
[----:B------:R-:W-:Y:S01]  /*22c0*/  WARPGROUP.ARRIVE ;  /* 0x00000000000079c5 */ /* 0x000fe20000000000 */
[----:B------:R-:W-:Y:S01]  /*22d0*/  ULEA UR6, UR4, UR46, 0xb ;  /* 0x0000002e04067291 */ /* 0x000fe2000f8e583f */
[----:B------:R-:W-:Y:S01]  /*22e0*/  UMOV UR11, 0x40000040 ;  /* 0x40000040000b7882 */ /* 0x000fe20000000000 */
[----:B------:R-:W-:-:S03]  /*22f0*/  UMOV UR9, 0x40000040 ;  /* 0x4000004000097882 */ /* 0x000fc60000000000 */
[----:B------:R-:W-:Y:S02]  /*2300*/  UMOV UR10, UR5 ;  /* 0x00000005000a7c82 */ /* 0x000fe40008000000 */
[----:B------:R-:W-:Y:S02]  /*2310*/  UMOV UR8, UR6 ;  /* 0x0000000600087c82 */ /* 0x000fe40008000000 */
[----:B------:R-:W-:Y:S01]  /*2320*/  HGMMA.64x64x8.F32.TF32 R24, gdesc[UR8], R24, gsb0 ;  /* 0x04e00000081879f0 */ /* 0x000fe20008002818 */
        /* <DEDUP_REMOVED lines=107> */
[----:B------:R-:W-:Y:S01]  /*29e0*/  BPT.TRAP 0x1 ;  /* 0x000000040000795c */ /* 0x000fe20000300000 */
.L_x_30:
[----:B------:R-:W-:-:S13]  /*29f0*/  ISETP.NE.AND P1, PT, R57, RZ, PT ;  /* 0x000000ff3900720c */ /* 0x000fda0003f25270 */
[----:B01----:R-:W-:-:S05]  /*2a00*/  @P1 LEA R4, R3, UR40, 0x3 ;  /* 0x0000002803041c11 */ /* 0x003fca000f8e18ff */
[----:B------:R-:W-:-:S05]  /*2a10*/  @P1 VIADD R5, R4, 0x18 ;  /* 0x0000001804051836 */ /* 0x000fca0000000000 */
[----:B------:R-:W-:-:S04]  /*2a20*/  @P1 PRMT R5, R56, 0x654, R5 ;  /* 0x0000065438051816 */ /* 0x000fc80000000005 */
[----:B------:R0:W-:Y:S01]  /*2a30*/  @P1 SYNCS.ARRIVE.TRANS64.RED.A1T0 RZ, [R5+URZ], RZ ;  /* 0x000000ff05ff19a7 */ /* 0x0001e2000810043f */
[----:B------:R-:W-:-:S13]  /*2a40*/  ISETP.GT.U32.AND P1, PT, R23, 0x1, PT ;  /* 0x000000011700780c */ /* 0x000fda0003f24070 */
[----:B0-----:R-:W-:Y:S05]  /*2a50*/  @P1 BRA `(.L_x_31) ;  /* 0x0000000000041947 */ /* 0x001fea0003800000 */
[----:B------:R-:W-:Y:S01]  /*2a60*/  BPT.TRAP 0x1 ;  /* 0x000000040000795c */ /* 0x000fe20000300000 */
.L_x_31:
[----:B------:R-:W-:Y:S01]  /*2a70*/  UIADD3 UR4, UR4, 0x1, URZ ;  /* 0x0000000104047890 */ /* 0x000fe2000fffe03f */
[C---:B------:R-:W-:Y:S01]  /*2a80*/  ISETP.GT.AND P2, PT, R0.reuse, 0x1, PT ;  /* 0x000000010000780c */ /* 0x040fe20003f44270 */
[----:B------:R-:W-:Y:S02]  /*2a90*/  VIADD R3, R3, 0x1 ;  /* 0x0000000103037836 */ /* 0x000fe40000000000 */
[----:B------:R-:W-:Y:S01]  /*2aa0*/  UISETP.NE.AND UP0, UPT, UR4, 0x3, UPT ;  /* 0x000000030400788c */ /* 0x000fe2000bf05270 */
[----:B------:R-:W-:Y:S02]  /*2ab0*/  VIADD R0, R0, 0xffffffff ;  /* 0xffffffff00007836 */ /* 0x000fe40000000000 */
[C---:B------:R-:W-:Y:S01]  /*2ac0*/  ISETP.NE.AND P1, PT, R3.reuse, 0x3, PT ;  /* 0x000000030300780c */ /* 0x040fe20003f25270 */
[----:B------:R-:W-:Y:S02]  /*2ad0*/  USEL UR5, URZ, 0x1, UP0 ;  /* 0x000000013f057887 */ /* 0x000fe40008000000 */
[----:B------:R-:W-:Y:S01]  /*2ae0*/  USEL UR4, UR4, URZ, UP0 ;  /* 0x0000003f04047287 */ /* 0x000fe20008000000 */
[----:B------:R-:W-:-:S03]  /*2af0*/  SEL R3, R3, RZ, P1 ;  /* 0x000000ff03037207 */ /* 0x000fc60000800000 */
[----:B------:R-:W-:Y:S01]  /*2b00*/  LOP3.LUT R6, R6, UR5, RZ, 0x3c, !PT ;  /* 0x0000000506067c12 */ /* 0x000fe2000f8e3cff */
[----:B------:R-:W-:Y:S07]  /*2b10*/  @P2 BRA `(.L_x_32) ;  /* 0xfffffff400bc2947 */ /* 0x000fee000383ffff */
.L_x_25:
[----:B------:R-:W0:Y:S01]  /*2b20*/  LDC R0, c[0x0][0x28c] ;  /* 0x0000a300ff007b82 */ /* 0x000e220000000800 */
[----:B------:R-:W-:-:S04]  /*2b30*/  IMAD.U32 R3, RZ, RZ, UR44 ;  /* 0x0000002cff037e24 */ /* 0x000fc8000f8e00ff */
[----:B------:R1:W-:Y:S01]  /*2b40*/  SYNCS.ARRIVE.TRANS64.A1T0 RZ, [R3+UR41], RZ ;  /* 0x000000ff03ff79a7 */ /* 0x0003e20008100029 */
[----:B0-----:R-:W-:-:S13]  /*2b50*/  ISETP.GE.AND P1, PT, R0, 0x1, PT ;  /* 0x000000010000780c */ /* 0x001fda0003f26270 */
[----:B-1----:R-:W-:Y:S05]  /*2b60*/  @!P1 BRA `(.L_x_33) ;  /* 0x0000000000449947 */ /* 0x002fea0003800000 */
[----:B------:R-:W-:Y:S05]  /*2b70*/  @!P0 BRA `(.L_x_34) ;  /* 0x0000000000048947 */ /* 0x000fea0003800000 */
[----:B------:R-:W-:Y:S01]  /*2b80*/  BPT.TRAP 0x1 ;  /* 0x000000040000795c */ /* 0x000fe20000300000 */
.L_x_34:
[----:B------:R-:W-:-:S13]  /*2b90*/  ISETP.NE.AND P0, PT, R57, RZ, PT ;  /* 0x000000ff3900720c */ /* 0x000fda0003f05270 */
[----:B------:R-:W-:-:S05]  /*2ba0*/  VOTEU.ANY UP0, P0 ;  /* 0x00000000003f7886 */ /* 0x000fca0000000100 */
[----:B------:R-:W-:-:S06]  /*2bb0*/  @UP0 UIADD3 UR4, UR36, UR42, URZ ;  /* 0x0000002a24040290 */ /* 0x000fcc000fffe03f */
[----:B------:R-:W-:Y:S02]  /*2bc0*/  IMAD.U32 R4, RZ, RZ, UR4 ;  /* 0x00000004ff047e24 */ /* 0x000fe4000f8e00ff */
[----:B------:R-:W-:Y:S02]  /*2bd0*/  IMAD.U32 R3, RZ, RZ, UR4 ;  /* 0x00000004ff037e24 */ /* 0x000fe4000f8e00ff */
[----:B------:R-:W-:-:S05]  /*2be0*/  @P0 IMAD.WIDE.U32 R4, R4, -0x55555555, RZ ;  /* 0xaaaaaaab04040825 */ /* 0x000fca00078e00ff */
[----:B------:R-:W-:-:S05]  /*2bf0*/  @P0 SHF.R.U32.HI R0, RZ, 0x1, R5 ;  /* 0x00000001ff000819 */ /* 0x000fca0000011605 */
[----:B------:R-:W-:-:S05]  /*2c00*/  @P0 IMAD R0, R0, -0x3, R3 ;  /* 0xfffffffd00000824 */ /* 0x000fca00078e0203 */
[----:B------:R-:W-:-:S05]  /*2c10*/  @P0 LEA R0, R0, UR40, 0x3 ;  /* 0x0000002800000c11 */ /* 0x000fca000f8e18ff */
[----:B------:R-:W-:-:S05]  /*2c20*/  @P0 VIADD R3, R0, 0x18 ;  /* 0x0000001800030836 */ /* 0x000fca0000000000 */
[----:B------:R-:W-:-:S04]  /*2c30*/  @P0 PRMT R3, R56, 0x654, R3 ;  /* 0x0000065438030816 */ /* 0x000fc80000000003 */
[----:B------:R0:W-:Y:S01]  /*2c40*/  @P0 SYNCS.ARRIVE.TRANS64.RED.A1T0 RZ, [R3+URZ], RZ ;  /* 0x000000ff03ff09a7 */ /* 0x0001e2000810043f */
[----:B------:R-:W-:-:S13]  /*2c50*/  ISETP.GT.U32.AND P0, PT, R23, 0x1, PT ;  /* 0x000000011700780c */ /* 0x000fda0003f04070 */
[----:B0-----:R-:W-:Y:S05]  /*2c60*/  @P0 BRA `(.L_x_33) ;  /* 0x0000000000040947 */ /* 0x001fea0003800000 */
[----:B------:R-:W-:Y:S01]  /*2c70*/  BPT.TRAP 0x1 ;  /* 0x000000040000795c */ /* 0x000fe20000300000 */
.L_x_33:
[----:B------:R-:W-:Y:S01]  /*2c80*/  SHF.L.U32 R0, R77, 0x1f, RZ ;  /* 0x0000001f4d007819 */ /* 0x000fe200000006ff */
[----:B------:R-:W-:Y:S01]  /*2c90*/  UIADD3 UR36, UR36, UR39, URZ ;  /* 0x0000002724247290 */ /* 0x000fe2000fffe03f */
[----:B------:R-:W-:Y:S01]  /*2ca0*/  SHF.R.S32.HI R9, RZ, 0x1f, R19 ;  /* 0x0000001fff097819 */ /* 0x000fe20000011413 */
[----:B------:R-:W-:Y:S01]  /*2cb0*/  UISETP.GE.U32.AND UP1, UPT, UR39, 0x3, UPT ;  /* 0x000000032700788c */ /* 0x000fe2000bf26070 */
[----:B------:R-:W0:Y:S01]  /*2cc0*/  SYNCS.PHASECHK.TRANS64.TRYWAIT P0, [UR43+0x8], R0 ;  /* 0x00000800ff0075a7 */ /* 0x000e22000800016b */
[----:B------:R-:W-:-:S04]  /*2cd0*/  UISETP.GT.U32.AND UP0, UPT, UR36, 0x2, UPT ;  /* 0x000000022400788c */ /* 0x000fc8000bf04070 */
[----:B------:R-:W-:-:S04]  /*2ce0*/  UISETP.LT.U32.AND UP0, UPT, UR39, 0x3, UP0 ;  /* 0x000000032700788c */ /* 0x000fc80008701070 */
[----:B------:R-:W-:Y:S02]  /*2cf0*/  USEL UR6, URZ, 0x1, !UP0 ;  /* 0x000000013f067887 */ /* 0x000fe4000c000000 */
[----:B------:R-:W-:Y:S02]  /*2d00*/  @UP1 UIMAD.WIDE.U32 UR4, UR36, -0x55555555, URZ ;  /* 0xaaaaaaab240418a5 */ /* 0x000fe4000f8e003f */
[----:B------:R-:W-:Y:S02]  /*2d10*/  ULOP3.LUT UR38, UR38, UR6, URZ, 0x3c, !UPT ;  /* 0x0000000626267292 */ /* 0x000fe4000f8e3c3f */
[----:B------:R-:W-:-:S04]  /*2d20*/  @UP1 USHF.R.U32.HI UR4, URZ, 0x1, UR5 ;  /* 0x000000013f041899 */ /* 0x000fc80008011605 */
[----:B------:R-:W-:Y:S01]  /*2d30*/  @UP1 ULOP3.LUT UR38, UR38, 0x1, UR4, 0x78, !UPT ;  /* 0x0000000126261892 */ /* 0x000fe2000f8e7804 */
[----:B0-----:R-:W-:Y:S11]  /*2d40*/  @!P0 BRA `(.L_x_35) ;  /* 0x0000003400b48947 */ /* 0x001ff60003800000 */
.L_x_124:
[----:B------:R-:W-:Y:S01]  /*2d50*/  ULDC.64 UR4, c[0x0][0x5d0] ;  /* 0x0001740000047ab9 */ /* 0x000fe20000000a00 */
[----:B------:R-:W-:Y:S01]  /*2d60*/  ULDC UR6, c[0x0][0x284] ;  /* 0x0000a10000067ab9 */ /* 0x000fe20000000800 */
[----:B0-----:R-:W-:Y:S02]  /*2d70*/  IMAD R0, R9, UR4, RZ ;  /* 0x0000000409007c24 */ /* 0x001fe4000f8e02ff */
[----:B------:R-:W-:Y:S02]  /*2d80*/  IMAD.SHL.U32 R12, R18, 0x40, RZ ;  /* 0x00000040120c7824 */ /* 0x000fe400078e00ff */
[C---:B------:R-:W-:Y:S02]  /*2d90*/  IMAD R3, R19.reuse, UR5, R0 ;  /* 0x0000000513037c24 */ /* 0x040fe4000f8e0200 */
[----:B------:R-:W-:Y:S01]  /*2da0*/  IMAD.SHL.U32 R0, R22, 0x40, RZ ;  /* 0x0000004016007824 */ /* 0x000fe200078e00ff */
[----:B------:R-:W-:Y:S01]  /*2db0*/  SHF.R.S32.HI R13, RZ, 0x1f, R12 ;  /* 0x0000001fff0d7819 */ /* 0x000fe2000001140c */
[----:B------:R-:W-:Y:S01]  /*2dc0*/  IMAD.WIDE.U32 R4, R19, UR4, R62 ;  /* 0x0000000413047c25 */ /* 0x000fe2000f8e003e */
[----:B------:R-:W-:-:S02]  /*2dd0*/  ULDC.64 UR4, c[0x0][0x5c8] ;  /* 0x0001720000047ab9 */ /* 0x000fc40000000a00 */
[----:B------:R-:W-:Y:S01]  /*2de0*/  ISETP.GE.AND P0, PT, R0, UR6, PT ;  /* 0x0000000600007c0c */ /* 0x000fe2000bf06270 */
[----:B------:R-:W-:Y:S01]  /*2df0*/  ULDC UR6, c[0x0][0x288] ;  /* 0x0000a20000067ab9 */ /* 0x000fe20000000800 */
[----:B------:R-:W-:Y:S01]  /*2e00*/  IADD3 R4, P1, R12, R4, RZ ;  /* 0x000000040c047210 */ /* 0x000fe20007f3e0ff */
[----:B------:R-:W-:Y:S01]  /*2e10*/  IMAD.WIDE R72, R22, 0x40, R60 ;  /* 0x0000004016487825 */ /* 0x000fe200078e023c */
[----:B------:R-:W-:Y:S02]  /*2e20*/  ISETP.GE.OR P0, PT, R12, UR6, P0 ;  /* 0x000000060c007c0c */ /* 0x000fe40008706670 */
[----:B------:R-:W-:Y:S01]  /*2e30*/  IADD3.X R5, R13, R5, R3, P1, !PT ;  /* 0x000000050d057210 */ /* 0x000fe20000ffe403 */
[----:B------:R-:W-:-:S04]  /*2e40*/  IMAD R7, R73, UR4, RZ ;  /* 0x0000000449077c24 */ /* 0x000fc8000f8e02ff */
[C---:B------:R-:W-:Y:S02]  /*2e50*/  IMAD R7, R72.reuse, UR5, R7 ;  /* 0x0000000548077c24 */ /* 0x040fe4000f8e0207 */
[----:B------:R-:W-:-:S04]  /*2e60*/  IMAD.WIDE.U32 R74, R72, UR4, R4 ;  /* 0x00000004484a7c25 */ /* 0x000fc8000f8e0004 */
[----:B------:R-:W-:Y:S05]  /*2e70*/  @P0 BRA `(.L_x_36) ;  /* 0x0000001800d00947 */ /* 0x000fea0003800000 */
[----:B-----5:R-:W-:Y:S01]  /*2e80*/  FSETP.NEU.AND P0, PT, R59, RZ, PT ;  /* 0x000000ff3b00720b */ /* 0x020fe20003f0d000 */
[----:B------:R-:W-:Y:S01]  /*2e90*/  IMAD.IADD R22, R67, 0x1, -R12 ;  /* 0x0000000143167824 */ /* 0x000fe200078e0a0c */
[----:B------:R-:W-:Y:S01]  /*2ea0*/  BSSY B0, `(.L_x_36) ;  /* 0x00001b1000007945 */ /* 0x000fe20003800000 */
[----:B------:R-:W-:Y:S02]  /*2eb0*/  IMAD.IADD R0, R71, 0x1, -R0 ;  /* 0x0000000147007824 */ /* 0x000fe400078e0a00 */
[----:B------:R-:W-:Y:S01]  /*2ec0*/  IMAD.IADD R7, R75, 0x1, R7 ;  /* 0x000000014b077824 */ /* 0x000fe200078e0207 */
[----:B------:R-:W-:-:S04]  /*2ed0*/  ISETP.GT.AND P3, PT, R22, RZ, PT ;  /* 0x000000ff1600720c */ /* 0x000fc80003f64270 */
[----:B------:R-:W-:-:S03]  /*2ee0*/  ISETP.GT.AND P1, PT, R0, RZ, P3 ;  /* 0x000000ff0000720c */ /* 0x000fc60001f24270 */
[----:B------:R-:W-:Y:S10]  /*2ef0*/  @!P0 BRA `(.L_x_37) ;  /* 0x0000001000d48947 */ /* 0x000ff40003800000 */
[----:B------:R-:W0:Y:S01]  /*2f00*/  LDC.64 R78, c[0x0][0x5b8] ;  /* 0x00016e00ff4e7b82 */ /* 0x000e220000000a00 */
[----:B------:R-:W-:-:S07]  /*2f10*/  ULDC.64 UR4, c[0x0][0x5c0] ;  /* 0x0001700000047ab9 */ /* 0x000fce0000000a00 */
[----:B------:R-:W1:Y:S08]  /*2f20*/  LDC.64 R80, c[0x0][0x5b0] ;  /* 0x00016c00ff507b82 */ /* 0x000e700000000a00 */
[----:B------:R-:W2:Y:S01]  /*2f30*/  LDC.64 R82, c[0x0][0x5a8] ;  /* 0x00016a00ff527b82 */ /* 0x000ea20000000a00 */
[-C--:B0-----:R-:W-:Y:S02]  /*2f40*/  IMAD R6, R9, R78.reuse, RZ ;  /* 0x0000004e09067224 */ /* 0x081fe400078e02ff */
[----:B------:R-:W-:-:S04]  /*2f50*/  IMAD.WIDE.U32 R4, R19, R78, R62 ;  /* 0x0000004e13047225 */ /* 0x000fc800078e003e */
[----:B------:R-:W-:Y:S01]  /*2f60*/  IMAD R75, R19, R79, R6 ;  /* 0x0000004f134b7224 */ /* 0x000fe200078e0206 */
[----:B------:R-:W-:Y:S01]  /*2f70*/  IADD3 R8, P0, R12, R4, RZ ;  /* 0x000000040c087210 */ /* 0x000fe20007f1e0ff */
[----:B-1----:R-:W-:-:S03]  /*2f80*/  IMAD R3, R73, R80, RZ ;  /* 0x0000005049037224 */ /* 0x002fc600078e02ff */
[----:B------:R-:W-:Y:S01]  /*2f90*/  IADD3.X R9, R13, R5, R75, P0, !PT ;  /* 0x000000050d097210 */ /* 0x000fe200007fe44b */
[C---:B------:R-:W-:Y:S02]  /*2fa0*/  IMAD R73, R72.reuse, R81, R3 ;  /* 0x0000005148497224 */ /* 0x040fe400078e0203 */
[----:B------:R-:W-:-:S04]  /*2fb0*/  IMAD.WIDE.U32 R4, R72, R80, R8 ;  /* 0x0000005048047225 */ /* 0x000fc800078e0008 */
[----:B------:R-:W-:Y:S01]  /*2fc0*/  IMAD.IADD R3, R5, 0x1, R73 ;  /* 0x0000000105037824 */ /* 0x000fe200078e0249 */
[----:B--2---:R-:W-:-:S04]  /*2fd0*/  LEA R10, P0, R4, R82, 0x2 ;  /* 0x00000052040a7211 */ /* 0x004fc800078010ff */
[----:B------:R-:W-:-:S05]  /*2fe0*/  LEA.HI.X R11, R4, R83, R3, 0x2, P0 ;  /* 0x00000053040b7211 */ /* 0x000fca00000f1403 */
[----:B------:R-:W2:Y:S01]  /*2ff0*/  @P1 LDG.E.LTC128B R18, desc[UR48][R10.64] ;  /* 0x000000300a121981 */ /* 0x000ea2000c1e1920 */
[----:B------:R-:W-:Y:S01]  /*3000*/  IMAD.WIDE.U32 R4, R72, R80, R12 ;  /* 0x0000005048047225 */ /* 0x000fe200078e000c */
[----:B------:R-:W-:Y:S01]  /*3010*/  SHF.L.U64.HI R21, R80, 0x3, R81 ;  /* 0x0000000350157819 */ /* 0x000fe20000010251 */
[----:B------:R-:W-:Y:S01]  /*3020*/  BSSY B1, `(.L_x_38) ;  /* 0x0000017000017945 */ /* 0x000fe20003800000 */
[----:B------:R-:W-:Y:S01]  /*3030*/  ISETP.GT.AND P3, PT, R0, 0x8, P3 ;  /* 0x000000080000780c */ /* 0x000fe20001f64270 */
[----:B------:R-:W-:Y:S01]  /*3040*/  IMAD.SHL.U32 R20, R80, 0x8, RZ ;  /* 0x0000000850147824 */ /* 0x000fe200078e00ff */
[----:B------:R-:W-:-:S03]  /*3050*/  IADD3 R14, P0, R62, R4, RZ ;  /* 0x000000043e0e7210 */ /* 0x000fc60007f1e0ff */
[----:B------:R-:W-:Y:S01]  /*3060*/  IMAD.WIDE.U32 R20, R72, R80, R20 ;  /* 0x0000005048147225 */ /* 0x000fe200078e0014 */
[----:B------:R-:W-:Y:S02]  /*3070*/  IADD3.X R15, R63, R73, R5, P0, !PT ;  /* 0x000000493f0f7210 */ /* 0x000fe400007fe405 */
[C---:B------:R-:W-:Y:S01]  /*3080*/  LEA R6, P0, R74.reuse, UR4, 0x2 ;  /* 0x000000044a067c11 */ /* 0x040fe2000f8010ff */
[----:B------:R-:W-:Y:S02]  /*3090*/  IMAD.IADD R73, R73, 0x1, R21 ;  /* 0x0000000149497824 */ /* 0x000fe400078e0215 */
[----:B------:R-:W-:Y:S01]  /*30a0*/  IMAD.WIDE.U32 R14, R19, R78, R14 ;  /* 0x0000004e130e7225 */ /* 0x000fe200078e000e */
[----:B------:R-:W-:-:S03]  /*30b0*/  LEA.HI.X R7, R74, UR5, R7, 0x2, P0 ;  /* 0x000000054a077c11 */ /* 0x000fc600080f1407 */
[----:B------:R-:W-:Y:S01]  /*30c0*/  IMAD.IADD R5, R75, 0x1, R15 ;  /* 0x000000014b057824 */ /* 0x000fe200078e020f */
[----:B------:R-:W-:-:S04]  /*30d0*/  LEA R4, P0, R14, R82, 0x2 ;  /* 0x000000520e047211 */ /* 0x000fc800078010ff */
[----:B------:R-:W-:Y:S02]  /*30e0*/  LEA.HI.X R5, R14, R83, R5, 0x2, P0 ;  /* 0x000000530e057211 */ /* 0x000fe400000f1405 */
[----:B------:R-:W-:-:S04]  /*30f0*/  ISETP.GT.AND P0, PT, R22, 0x1, PT ;  /* 0x000000011600780c */ /* 0x000fc80003f04270 */
[----:B------:R-:W-:Y:S01]  /*3100*/  ISETP.GT.AND P4, PT, R0, RZ, P0 ;  /* 0x000000ff0000720c */ /* 0x000fe20000784270 */
[----:B--2---:R-:W-:-:S04]  /*3110*/  FMUL R3, R18, R59 ;  /* 0x0000003b12037220 */ /* 0x004fc80000400000 */
[----:B------:R-:W-:Y:S01]  /*3120*/  FFMA R11, R24, R58, R3 ;  /* 0x0000003a180b7223 */ /* 0x000fe20000000003 */
[----:B------:R-:W-:-:S04]  /*3130*/  IADD3 R3, P2, R8, R20, RZ ;  /* 0x0000001408037210 */ /* 0x000fc80007f5e0ff */
[----:B------:R0:W-:Y:S01]  /*3140*/  @P1 STG.E desc[UR48][R6.64], R11 ;  /* 0x0000000b06001986 */ /* 0x0001e2000c101930 */
[----:B------:R-:W-:Y:S01]  /*3150*/  LEA R14, P1, R3, R82, 0x2 ;  /* 0x00000052030e7211 */ /* 0x000fe200078210ff */
[----:B------:R-:W-:Y:S01]  /*3160*/  IMAD.X R10, R73, 0x1, R9, P2 ;  /* 0x00000001490a7824 */ /* 0x000fe200010e0609 */
[----:B------:R-:W-:Y:S11]  /*3170*/  @!P4 BRA `(.L_x_39) ;  /* 0x000000000004c947 */ /* 0x000ff60003800000 */
[----:B------:R1:W5:Y:S02]  /*3180*/  LDG.E.LTC128B R18, desc[UR48][R4.64+0x4] ;  /* 0x0000043004127981 */ /* 0x000364000c1e1920 */
.L_x_39:
[----:B------:R-:W-:Y:S05]  /*3190*/  BSYNC B1 ;  /* 0x0000000000017941 */ /* 0x000fea0003800000 */
.L_x_38:
[----:B-----5:R-:W-:Y:S01]  /*31a0*/  FMUL R8, R18, R59 ;  /* 0x0000003b12087220 */ /* 0x020fe20000400000 */
[----:B------:R-:W-:-:S03]  /*31b0*/  LEA.HI.X R15, R3, R83, R10, 0x2, P1 ;  /* 0x00000053030f7211 */ /* 0x000fc600008f140a */
[----:B------:R-:W-:-:S05]  /*31c0*/  FFMA R25, R25, R58, R8 ;  /* 0x0000003a19197223 */ /* 0x000fca0000000008 */
[----:B------:R2:W-:Y:S04]  /*31d0*/  @P4 STG.E desc[UR48][R6.64+0x4], R25 ;  /* 0x0000041906004986 */ /* 0x0005e8000c101930 */
[----:B------:R-:W3:Y:S01]  /*31e0*/  @P3 LDG.E.LTC128B R18, desc[UR48][R14.64] ;  /* 0x000000300e123981 */ /* 0x000ee2000c1e1920 */
[----:B------:R-:W-:Y:S01]  /*31f0*/  IADD3 R12, P1, P2, R62, R20, R12 ;  /* 0x000000143e0c7210 */ /* 0x000fe20007a3e00c */
[----:B------:R-:W-:Y:S01]  /*3200*/  BSSY B1, `(.L_x_40) ;  /* 0x0000010000017945 */ /* 0x000fe20003800000 */
[C---:B0-----:R-:W-:Y:S02]  /*3210*/  SHF.L.U64.HI R11, R64.reuse, 0x2, R65 ;  /* 0x00000002400b7819 */ /* 0x041fe40000010241 */
[----:B------:R-:W-:Y:S02]  /*3220*/  IADD3.X R13, R63, R73, R13, P1, P2 ;  /* 0x000000493f0d7210 */ /* 0x000fe40000fe440d */
[----:B------:R-:W-:-:S02]  /*3230*/  LEA R10, P2, R64, R6, 0x2 ;  /* 0x00000006400a7211 */ /* 0x000fc400078410ff */
[----:B------:R-:W-:Y:S01]  /*3240*/  ISETP.GT.AND P0, PT, R0, 0x8, P0 ;  /* 0x000000080000780c */ /* 0x000fe20000704270 */
[----:B------:R-:W-:Y:S01]  /*3250*/  IMAD.WIDE.U32 R12, R19, R78, R12 ;  /* 0x0000004e130c7225 */ /* 0x000fe200078e000c */
[----:B------:R-:W-:-:S03]  /*3260*/  ISETP.GT.AND P1, PT, R22, 0x8, PT ;  /* 0x000000081600780c */ /* 0x000fc60003f24270 */
[----:B------:R-:W-:Y:S01]  /*3270*/  IMAD.X R11, R11, 0x1, R7, P2 ;  /* 0x000000010b0b7824 */ /* 0x000fe200010e0607 */
[----:B------:R-:W-:Y:S01]  /*3280*/  LEA R8, P4, R12, R82, 0x2 ;  /* 0x000000520c087211 */ /* 0x000fe200078810ff */
[----:B------:R-:W-:-:S05]  /*3290*/  IMAD.IADD R9, R75, 0x1, R13 ;  /* 0x000000014b097824 */ /* 0x000fca00078e020d */
[----:B------:R-:W-:Y:S01]  /*32a0*/  LEA.HI.X R9, R12, R83, R9, 0x2, P4 ;  /* 0x000000530c097211 */ /* 0x000fe200020f1409 */
[----:B---3--:R-:W-:-:S04]  /*32b0*/  FMUL R3, R18, R59 ;  /* 0x0000003b12037220 */ /* 0x008fc80000400000 */
[----:B------:R-:W-:-:S05]  /*32c0*/  FFMA R3, R26, R58, R3 ;  /* 0x0000003a1a037223 */ /* 0x000fca0000000003 */
[----:B------:R2:W-:Y:S01]  /*32d0*/  @P3 STG.E desc[UR48][R10.64], R3 ;  /* 0x000000030a003986 */ /* 0x0005e2000c101930 */
[----:B------:R-:W-:Y:S05]  /*32e0*/  @!P0 BRA `(.L_x_41) ;  /* 0x0000000000048947 */ /* 0x000fea0003800000 */
[----:B------:R0:W5:Y:S02]  /*32f0*/  LDG.E.LTC128B R18, desc[UR48][R8.64+0x4] ;  /* 0x0000043008127981 */ /* 0x000164000c1e1920 */
.L_x_41:
[----:B------:R-:W-:Y:S05]  /*3300*/  BSYNC B1 ;  /* 0x0000000000017941 */ /* 0x000fea0003800000 */
.L_x_40:
[----:B-----5:R-:W-:Y:S01]  /*3310*/  FMUL R12, R18, R59 ;  /* 0x0000003b120c7220 */ /* 0x020fe20000400000 */
[----:B------:R-:W-:Y:S01]  /*3320*/  ISETP.GT.AND P3, PT, R0, RZ, P1 ;  /* 0x000000ff0000720c */ /* 0x000fe20000f64270 */
[----:B------:R-:W-:Y:S01]  /*3330*/  BSSY B1, `(.L_x_42) ;  /* 0x0000006000017945 */ /* 0x000fe20003800000 */
[----:B------:R-:W-:Y:S01]  /*3340*/  ISETP.GT.AND P2, PT, R22, 0x9, PT ;  /* 0x000000091600780c */ /* 0x000fe20003f44270 */
[----:B------:R-:W-:-:S05]  /*3350*/  FFMA R27, R27, R58, R12 ;  /* 0x0000003a1b1b7223 */ /* 0x000fca000000000c */
[----:B------:R3:W-:Y:S05]  /*3360*/  @P0 STG.E desc[UR48][R10.64+0x4], R27 ;  /* 0x0000041b0a000986 */ /* 0x0007ea000c101930 */
[----:B------:R-:W-:Y:S05]  /*3370*/  @!P3 BRA `(.L_x_43) ;  /* 0x000000000004b947 */ /* 0x000fea0003800000 */
[----:B------:R4:W5:Y:S02]  /*3380*/  LDG.E.LTC128B R18, desc[UR48][R4.64+0x20] ;  /* 0x0000203004127981 */ /* 0x000964000c1e1920 */
.L_x_43:
[----:B------:R-:W-:Y:S05]  /*3390*/  BSYNC B1 ;  /* 0x0000000000017941 */ /* 0x000fea0003800000 */
.L_x_42:
[----:B--2--5:R-:W-:Y:S01]  /*33a0*/  FMUL R3, R18, R59 ;  /* 0x0000003b12037220 */ /* 0x024fe20000400000 */
[----:B------:R-:W-:Y:S01]  /*33b0*/  ISETP.GT.AND P0, PT, R0, RZ, P2 ;  /* 0x000000ff0000720c */ /* 0x000fe20001704270 */
[----:B------:R-:W-:Y:S02]  /*33c0*/  BSSY B1, `(.L_x_44) ;  /* 0x0000005000017945 */ /* 0x000fe40003800000 */
[----:B------:R-:W-:-:S05]  /*33d0*/  FFMA R3, R28, R58, R3 ;  /* 0x0000003a1c037223 */ /* 0x000fca0000000003 */
[----:B------:R2:W-:Y:S05]  /*33e0*/  @P3 STG.E desc[UR48][R6.64+0x20], R3 ;  /* 0x0000200306003986 */ /* 0x0005ea000c101930 */
[----:B------:R-:W-:Y:S05]  /*33f0*/  @!P0 BRA `(.L_x_45) ;  /* 0x0000000000048947 */ /* 0x000fea0003800000 */
[----:B------:R0:W5:Y:S02]  /*3400*/  LDG.E.LTC128B R18, desc[UR48][R4.64+0x24] ;  /* 0x0000243004127981 */ /* 0x000164000c1e1920 */
.L_x_45:
[----:B------:R-:W-:Y:S05]  /*3410*/  BSYNC B1 ;  /* 0x0000000000017941 */ /* 0x000fea0003800000 */
.L_x_44:
[----:B-----5:R-:W-:Y:S01]  /*3420*/  FMUL R12, R18, R59 ;  /* 0x0000003b120c7220 */ /* 0x020fe20000400000 */
[----:B------:R-:W-:Y:S01]  /*3430*/  ISETP.GT.AND P1, PT, R0, 0x8, P1 ;  /* 0x000000080000780c */ /* 0x000fe20000f24270 */
[----:B------:R-:W-:Y:S02]  /*3440*/  BSSY B1, `(.L_x_46) ;  /* 0x0000005000017945 */ /* 0x000fe40003800000 */
[----:B------:R-:W-:-:S05]  /*3450*/  FFMA R29, R29, R58, R12 ;  /* 0x0000003a1d1d7223 */ /* 0x000fca000000000c */
[----:B------:R0:W-:Y:S05]  /*3460*/  @P0 STG.E desc[UR48][R6.64+0x24], R29 ;  /* 0x0000241d06000986 */ /* 0x0001ea000c101930 */
[----:B------:R-:W-:Y:S05]  /*3470*/  @!P1 BRA `(.L_x_47) ;  /* 0x0000000000049947 */ /* 0x000fea0003800000 */
[----:B------:R0:W5:Y:S02]  /*3480*/  LDG.E.LTC128B R18, desc[UR48][R8.64+0x20] ;  /* 0x0000203008127981 */ /* 0x000164000c1e1920 */
.L_x_47:
[----:B------:R-:W-:Y:S05]  /*3490*/  BSYNC B1 ;  /* 0x0000000000017941 */ /* 0x000fea0003800000 */
.L_x_46:
[----:B--2--5:R-:W-:Y:S01]  /*34a0*/  FMUL R3, R18, R59 ;  /* 0x0000003b12037220 */ /* 0x024fe20000400000 */
[----:B------:R-:W-:Y:S01]  /*34b0*/  ISETP.GT.AND P2, PT, R0, 0x8, P2 ;  /* 0x000000080000780c */ /* 0x000fe20001744270 */
[----:B------:R-:W-:Y:S01]  /*34c0*/  BSSY B1, `(.L_x_48) ;  /* 0x0000006000017945 */ /* 0x000fe20003800000 */
[----:B------:R-:W-:Y:S01]  /*34d0*/  ISETP.GT.AND P0, PT, R22, 0x10, PT ;  /* 0x000000101600780c */ /* 0x000fe20003f04270 */
[----:B------:R-:W-:-:S05]  /*34e0*/  FFMA R3, R30, R58, R3 ;  /* 0x0000003a1e037223 */ /* 0x000fca0000000003 */
[----:B------:R2:W-:Y:S05]  /*34f0*/  @P1 STG.E desc[UR48][R10.64+0x20], R3 ;  /* 0x000020030a001986 */ /* 0x0005ea000c101930 */
[----:B------:R-:W-:Y:S05]  /*3500*/  @!P2 BRA `(.L_x_49) ;  /* 0x000000000004a947 */ /* 0x000fea0003800000 */
[----:B------:R0:W5:Y:S02]  /*3510*/  LDG.E.LTC128B R18, desc[UR48][R8.64+0x24] ;  /* 0x0000243008127981 */ /* 0x000164000c1e1920 */
.L_x_49:
[----:B------:R-:W-:Y:S05]  /*3520*/  BSYNC B1 ;  /* 0x0000000000017941 */ /* 0x000fea0003800000 */
.L_x_48:
        /* <DEDUP_REMOVED lines=8> */
.L_x_51:
[----:B------:R-:W-:Y:S05]  /*35b0*/  BSYNC B1 ;  /* 0x0000000000017941 */ /* 0x000fea0003800000 */
.L_x_50:
[----:B--2--5:R-:W-:Y:S01]  /*35c0*/  FMUL R3, R18, R59 ;  /* 0x0000003b12037220 */ /* 0x024fe20000400000 */
[----:B------:R-:W-:Y:S01]  /*35d0*/  ISETP.GT.AND P2, PT, R0, RZ, P1 ;  /* 0x000000ff0000720c */ /* 0x000fe20000f44270 */
[----:B------:R-:W-:Y:S02]  /*35e0*/  BSSY B1, `(.L_x_52) ;  /* 0x0000005000017945 */ /* 0x000fe40003800000 */
[----:B------:R-:W-:-:S05]  /*35f0*/  FFMA R3, R32, R58, R3 ;  /* 0x0000003a20037223 */ /* 0x000fca0000000003 */
[----:B------:R2:W-:Y:S05]  /*3600*/  @P3 STG.E desc[UR48][R6.64+0x40], R3 ;  /* 0x0000400306003986 */ /* 0x0005ea000c101930 */
[----:B------:R-:W-:Y:S05]  /*3610*/  @!P2 BRA `(.L_x_53) ;  /* 0x000000000004a947 */ /* 0x000fea0003800000 */
[----:B------:R0:W5:Y:S02]  /*3620*/  LDG.E.LTC128B R18, desc[UR48][R4.64+0x44] ;  /* 0x0000443004127981 */ /* 0x000164000c1e1920 */
.L_x_53:
[----:B------:R-:W-:Y:S05]  /*3630*/  BSYNC B1 ;  /* 0x0000000000017941 */ /* 0x000fea0003800000 */
.L_x_52:
[----:B-----5:R-:W-:Y:S01]  /*3640*/  FMUL R12, R18, R59 ;  /* 0x0000003b120c7220 */ /* 0x020fe20000400000 */
[----:B------:R-:W-:Y:S01]  /*3650*/  ISETP.GT.AND P0, PT, R0, 0x8, P0 ;  /* 0x000000080000780c */ /* 0x000fe20000704270 */
[----:B------:R-:W-:Y:S02]  /*3660*/  BSSY B1, `(.L_x_54) ;  /* 0x0000005000017945 */ /* 0x000fe40003800000 */
[----:B------:R-:W-:-:S05]  /*3670*/  FFMA R33, R33, R58, R12 ;  /* 0x0000003a21217223 */ /* 0x000fca000000000c */
[----:B------:R0:W-:Y:S05]  /*3680*/  @P2 STG.E desc[UR48][R6.64+0x44], R33 ;  /* 0x0000442106002986 */ /* 0x0001ea000c101930 */
[----:B------:R-:W-:Y:S05]  /*3690*/  @!P0 BRA `(.L_x_55) ;  /* 0x0000000000048947 */ /* 0x000fea0003800000 */
[----:B------:R0:W5:Y:S02]  /*36a0*/  LDG.E.LTC128B R18, desc[UR48][R8.64+0x40] ;  /* 0x0000403008127981 */ /* 0x000164000c1e1920 */
.L_x_55:
[----:B------:R-:W-:Y:S05]  /*36b0*/  BSYNC B1 ;  /* 0x0000000000017941 */ /* 0x000fea0003800000 */
.L_x_54:
        /* <DEDUP_REMOVED lines=8> */
.L_x_57:
[----:B------:R-:W-:Y:S05]  /*3740*/  BSYNC B1 ;  /* 0x0000000000017941 */ /* 0x000fea0003800000 */
.L_x_56:
        /* <DEDUP_REMOVED lines=8> */
.L_x_59:
[----:B------:R-:W-:Y:S05]  /*37d0*/  BSYNC B1 ;  /* 0x0000000000017941 */ /* 0x000fea0003800000 */
.L_x_58:
[----:B--2--5:R-:W-:Y:S01]  /*37e0*/  FMUL R3, R18, R59 ;  /* 0x0000003b12037220 */ /* 0x024fe20000400000 */
[----:B------:R-:W-:Y:S01]  /*37f0*/  ISETP.GT.AND P1, PT, R0, RZ, P0 ;  /* 0x000000ff0000720c */ /* 0x000fe20000724270 */
[----:B------:R-:W-:Y:S02]  /*3800*/  BSSY B1, `(.L_x_60) ;  /* 0x0000005000017945 */ /* 0x000fe40003800000 */
[----:B------:R-:W-:-:S05]  /*3810*/  FFMA R3, R36, R58, R3 ;  /* 0x0000003a24037223 */ /* 0x000fca0000000003 */
[----:B------:R2:W-:Y:S05]  /*3820*/  @P3 STG.E desc[UR48][R6.64+0x60], R3 ;  /* 0x0000600306003986 */ /* 0x0005ea000c101930 */
[----:B------:R-:W-:Y:S05]  /*3830*/  @!P1 BRA `(.L_x_61) ;  /* 0x0000000000049947 */ /* 0x000fea0003800000 */
[----:B------:R0:W5:Y:S02]  /*3840*/  LDG.E.LTC128B R18, desc[UR48][R4.64+0x64] ;  /* 0x0000643004127981 */ /* 0x000164000c1e1920 */
.L_x_61:
[----:B------:R-:W-:Y:S05]  /*3850*/  BSYNC B1 ;  /* 0x0000000000017941 */ /* 0x000fea0003800000 */
.L_x_60:
[----:B-----5:R-:W-:Y:S01]  /*3860*/  FMUL R12, R18, R59 ;  /* 0x0000003b120c7220 */ /* 0x020fe20000400000 */
[----:B------:R-:W-:Y:S01]  /*3870*/  ISETP.GT.AND P2, PT, R0, 0x8, P2 ;  /* 0x000000080000780c */ /* 0x000fe20001744270 */
[----:B------:R-:W-:Y:S02]  /*3880*/  BSSY B1, `(.L_x_62) ;  /* 0x0000005000017945 */ /* 0x000fe40003800000 */
[----:B------:R-:W-:-:S05]  /*3890*/  FFMA R37, R37, R58, R12 ;  /* 0x0000003a25257223 */ /* 0x000fca000000000c */
[----:B------:R0:W-:Y:S05]  /*38a0*/  @P1 STG.E desc[UR48][R6.64+0x64], R37 ;  /* 0x0000642506001986 */ /* 0x0001ea000c101930 */
[----:B------:R-:W-:Y:S05]  /*38b0*/  @!P2 BRA `(.L_x_63) ;  /* 0x000000000004a947 */ /* 0x000fea0003800000 */
[----:B------:R0:W5:Y:S02]  /*38c0*/  LDG.E.LTC128B R18, desc[UR48][R8.64+0x60] ;  /* 0x0000603008127981 */ /* 0x000164000c1e1920 */
.L_x_63:
[----:B------:R-:W-:Y:S05]  /*38d0*/  BSYNC B1 ;  /* 0x0000000000017941 */ /* 0x000fea0003800000 */
.L_x_62:
        /* <DEDUP_REMOVED lines=8> */
.L_x_65:
[----:B------:R-:W-:Y:S05]  /*3960*/  BSYNC B1 ;  /* 0x0000000000017941 */ /* 0x000fea0003800000 */
.L_x_64:
        /* <DEDUP_REMOVED lines=8> */
.L_x_67:
[----:B------:R-:W-:Y:S05]  /*39f0*/  BSYNC B1 ;  /* 0x0000000000017941 */ /* 0x000fea0003800000 */
.L_x_66:
[----:B--2--5:R-:W-:Y:S01]  /*3a00*/  FMUL R3, R18, R59 ;  /* 0x0000003b12037220 */ /* 0x024fe20000400000 */
[----:B------:R-:W-:Y:S01]  /*3a10*/  ISETP.GT.AND P0, PT, R0, RZ, P2 ;  /* 0x000000ff0000720c */ /* 0x000fe20001704270 */
[----:B------:R-:W-:Y:S02]  /*3a20*/  BSSY B1, `(.L_x_68) ;  /* 0x0000005000017945 */ /* 0x000fe40003800000 */
[----:B------:R-:W-:-:S05]  /*3a30*/  FFMA R3, R40, R58, R3 ;  /* 0x0000003a28037223 */ /* 0x000fca0000000003 */
[----:B------:R2:W-:Y:S05]  /*3a40*/  @P3 STG.E desc[UR48][R6.64+0x80], R3 ;  /* 0x0000800306003986 */ /* 0x0005ea000c101930 */
[----:B------:R-:W-:Y:S05]  /*3a50*/  @!P0 BRA `(.L_x_69) ;  /* 0x0000000000048947 */ /* 0x000fea0003800000 */
[----:B------:R0:W5:Y:S02]  /*3a60*/  LDG.E.LTC128B R18, desc[UR48][R4.64+0x84] ;  /* 0x0000843004127981 */ /* 0x000164000c1e1920 */
.L_x_69:
[----:B------:R-:W-:Y:S05]  /*3a70*/  BSYNC B1 ;  /* 0x0000000000017941 */ /* 0x000fea0003800000 */
.L_x_68:
[----:B-----5:R-:W-:Y:S01]  /*3a80*/  FMUL R12, R18, R59 ;  /* 0x0000003b120c7220 */ /* 0x020fe20000400000 */
[----:B------:R-:W-:Y:S01]  /*3a90*/  ISETP.GT.AND P1, PT, R0, 0x8, P1 ;  /* 0x000000080000780c */ /* 0x000fe20000f24270 */
[----:B------:R-:W-:Y:S02]  /*3aa0*/  BSSY B1, `(.L_x_70) ;  /* 0x0000005000017945 */ /* 0x000fe40003800000 */
[----:B------:R-:W-:-:S05]  /*3ab0*/  FFMA R41, R41, R58, R12 ;  /* 0x0000003a29297223 */ /* 0x000fca000000000c */
[----:B------:R0:W-:Y:S05]  /*3ac0*/  @P0 STG.E desc[UR48][R6.64+0x84], R41 ;  /* 0x0000842906000986 */ /* 0x0001ea000c101930 */
[----:B------:R-:W-:Y:S05]  /*3ad0*/  @!P1 BRA `(.L_x_71) ;  /* 0x0000000000049947 */ /* 0x000fea0003800000 */
[----:B------:R0:W5:Y:S02]  /*3ae0*/  LDG.E.LTC128B R18, desc[UR48][R8.64+0x80] ;  /* 0x0000803008127981 */ /* 0x000164000c1e1920 */
.L_x_71:
[----:B------:R-:W-:Y:S05]  /*3af0*/  BSYNC B1 ;  /* 0x0000000000017941 */ /* 0x000fea0003800000 */
.L_x_70:
        /* <DEDUP_REMOVED lines=8> */
.L_x_73:
[----:B------:R-:W-:Y:S05]  /*3b80*/  BSYNC B1 ;  /* 0x0000000000017941 */ /* 0x000fea0003800000 */
.L_x_72:
        /* <DEDUP_REMOVED lines=8> */
.L_x_75:
[----:B------:R-:W-:Y:S05]  /*3c10*/  BSYNC B1 ;  /* 0x0000000000017941 */ /* 0x000fea0003800000 */
.L_x_74:
[----:B--2--5:R-:W-:Y:S01]  /*3c20*/  FMUL R3, R18, R59 ;  /* 0x0000003b12037220 */ /* 0x024fe20000400000 */
[----:B------:R-:W-:Y:S01]  /*3c30*/  ISETP.GT.AND P2, PT, R0, RZ, P1 ;  /* 0x000000ff0000720c */ /* 0x000fe20000f44270 */
[----:B------:R-:W-:Y:S02]  /*3c40*/  BSSY B1, `(.L_x_76) ;  /* 0x0000005000017945 */ /* 0x000fe40003800000 */
[----:B------:R-:W-:-:S05]  /*3c50*/  FFMA R3, R44, R58, R3 ;  /* 0x0000003a2c037223 */ /* 0x000fca0000000003 */
[----:B------:R2:W-:Y:S05]  /*3c60*/  @P3 STG.E desc[UR48][R6.64+0xa0], R3 ;  /* 0x0000a00306003986 */ /* 0x0005ea000c101930 */
[----:B------:R-:W-:Y:S05]  /*3c70*/  @!P2 BRA `(.L_x_77) ;  /* 0x000000000004a947 */ /* 0x000fea0003800000 */
[----:B------:R0:W5:Y:S02]  /*3c80*/  LDG.E.LTC128B R18, desc[UR48][R4.64+0xa4] ;  /* 0x0000a43004127981 */ /* 0x000164000c1e1920 */
.L_x_77:
[----:B------:R-:W-:Y:S05]  /*3c90*/  BSYNC B1 ;  /* 0x0000000000017941 */ /* 0x000fea0003800000 */
.L_x_76:
[----:B-----5:R-:W-:Y:S01]  /*3ca0*/  FMUL R12, R18, R59 ;  /* 0x0000003b120c7220 */ /* 0x020fe20000400000 */
[----:B------:R-:W-:Y:S01]  /*3cb0*/  ISETP.GT.AND P0, PT, R0, 0x8, P0 ;  /* 0x000000080000780c */ /* 0x000fe20000704270 */
[----:B------:R-:W-:Y:S02]  /*3cc0*/  BSSY B1, `(.L_x_78) ;  /* 0x0000005000017945 */ /* 0x000fe40003800000 */
[----:B------:R-:W-:-:S05]  /*3cd0*/  FFMA R45, R45, R58, R12 ;  /* 0x0000003a2d2d7223 */ /* 0x000fca000000000c */
[----:B------:R0:W-:Y:S05]  /*3ce0*/  @P2 STG.E desc[UR48][R6.64+0xa4], R45 ;  /* 0x0000a42d06002986 */ /* 0x0001ea000c101930 */
[----:B------:R-:W-:Y:S05]  /*3cf0*/  @!P0 BRA `(.L_x_79) ;  /* 0x0000000000048947 */ /* 0x000fea0003800000 */
[----:B------:R0:W5:Y:S02]  /*3d00*/  LDG.E.LTC128B R18, desc[UR48][R8.64+0xa0] ;  /* 0x0000a03008127981 */ /* 0x000164000c1e1920 */
.L_x_79:
[----:B------:R-:W-:Y:S05]  /*3d10*/  BSYNC B1 ;  /* 0x0000000000017941 */ /* 0x000fea0003800000 */
.L_x_78:
        /* <DEDUP_REMOVED lines=8> */
.L_x_81:
[----:B------:R-:W-:Y:S05]  /*3da0*/  BSYNC B1 ;  /* 0x0000000000017941 */ /* 0x000fea0003800000 */
.L_x_80:
        /* <DEDUP_REMOVED lines=8> */
.L_x_83:
[----:B------:R-:W-:Y:S05]  /*3e30*/  BSYNC B1 ;  /* 0x0000000000017941 */ /* 0x000fea0003800000 */
.L_x_82:
[----:B--2--5:R-:W-:Y:S01]  /*3e40*/  FMUL R3, R18, R59 ;  /* 0x0000003b12037220 */ /* 0x024fe20000400000 */
[----:B------:R-:W-:Y:S01]  /*3e50*/  ISETP.GT.AND P1, PT, R0, RZ, P0 ;  /* 0x000000ff0000720c */ /* 0x000fe20000724270 */
[----:B------:R-:W-:Y:S02]  /*3e60*/  BSSY B1, `(.L_x_84) ;  /* 0x0000005000017945 */ /* 0x000fe40003800000 */
[----:B------:R-:W-:-:S05]  /*3e70*/  FFMA R3, R48, R58, R3 ;  /* 0x0000003a30037223 */ /* 0x000fca0000000003 */
[----:B------:R2:W-:Y:S05]  /*3e80*/  @P3 STG.E desc[UR48][R6.64+0xc0], R3 ;  /* 0x0000c00306003986 */ /* 0x0005ea000c101930 */
[----:B------:R-:W-:Y:S05]  /*3e90*/  @!P1 BRA `(.L_x_85) ;  /* 0x0000000000049947 */ /* 0x000fea0003800000 */
[----:B------:R0:W5:Y:S02]  /*3ea0*/  LDG.E.LTC128B R18, desc[UR48][R4.64+0xc4] ;  /* 0x0000c43004127981 */ /* 0x000164000c1e1920 */
.L_x_85:
[----:B------:R-:W-:Y:S05]  /*3eb0*/  BSYNC B1 ;  /* 0x0000000000017941 */ /* 0x000fea0003800000 */
.L_x_84:
[----:B-----5:R-:W-:Y:S01]  /*3ec0*/  FMUL R12, R18, R59 ;  /* 0x0000003b120c7220 */ /* 0x020fe20000400000 */
[----:B------:R-:W-:Y:S01]  /*3ed0*/  ISETP.GT.AND P2, PT, R0, 0x8, P2 ;  /* 0x000000080000780c */ /* 0x000fe20001744270 */
[----:B------:R-:W-:Y:S02]  /*3ee0*/  BSSY B1, `(.L_x_86) ;  /* 0x0000005000017945 */ /* 0x000fe40003800000 */
[----:B------:R-:W-:-:S05]  /*3ef0*/  FFMA R49, R49, R58, R12 ;  /* 0x0000003a31317223 */ /* 0x000fca000000000c */
[----:B------:R0:W-:Y:S05]  /*3f00*/  @P1 STG.E desc[UR48][R6.64+0xc4], R49 ;  /* 0x0000c43106001986 */ /* 0x0001ea000c101930 */
[----:B------:R-:W-:Y:S05]  /*3f10*/  @!P2 BRA `(.L_x_87) ;  /* 0x000000000004a947 */ /* 0x000fea0003800000 */
[----:B------:R0:W5:Y:S02]  /*3f20*/  LDG.E.LTC128B R18, desc[UR48][R8.64+0xc0] ;  /* 0x0000c03008127981 */ /* 0x000164000c1e1920 */
.L_x_87:
[----:B------:R-:W-:Y:S05]  /*3f30*/  BSYNC B1 ;  /* 0x0000000000017941 */ /* 0x000fea0003800000 */
.L_x_86:
        /* <DEDUP_REMOVED lines=8> */
.L_x_89:
[----:B------:R-:W-:Y:S05]  /*3fc0*/  BSYNC B1 ;  /* 0x0000000000017941 */ /* 0x000fea0003800000 */
.L_x_88:
        /* <DEDUP_REMOVED lines=8> */
.L_x_91:
[----:B------:R-:W-:Y:S05]  /*4050*/  BSYNC B1 ;  /* 0x0000000000017941 */ /* 0x000fea0003800000 */
.L_x_90:
[----:B--2--5:R-:W-:Y:S01]  /*4060*/  FMUL R3, R18, R59 ;  /* 0x0000003b12037220 */ /* 0x024fe20000400000 */
[----:B------:R-:W-:Y:S01]  /*4070*/  ISETP.GT.AND P0, PT, R0, RZ, P2 ;  /* 0x000000ff0000720c */ /* 0x000fe20001704270 */
[----:B------:R-:W-:Y:S02]  /*4080*/  BSSY B1, `(.L_x_92) ;  /* 0x0000005000017945 */ /* 0x000fe40003800000 */
[----:B------:R-:W-:-:S05]  /*4090*/  FFMA R3, R52, R58, R3 ;  /* 0x0000003a34037223 */ /* 0x000fca0000000003 */
[----:B------:R2:W-:Y:S05]  /*40a0*/  @P3 STG.E desc[UR48][R6.64+0xe0], R3 ;  /* 0x0000e00306003986 */ /* 0x0005ea000c101930 */
[----:B------:R-:W-:Y:S05]  /*40b0*/  @!P0 BRA `(.L_x_93) ;  /* 0x0000000000048947 */ /* 0x000fea0003800000 */
[----:B------:R0:W5:Y:S02]  /*40c0*/  LDG.E.LTC128B R18, desc[UR48][R4.64+0xe4] ;  /* 0x0000e43004127981 */ /* 0x000164000c1e1920 */
.L_x_93:
[----:B------:R-:W-:Y:S05]  /*40d0*/  BSYNC B1 ;  /* 0x0000000000017941 */ /* 0x000fea0003800000 */
.L_x_92:
[----:B01--45:R-:W-:Y:S01]  /*40e0*/  FMUL R4, R18, R59 ;  /* 0x0000003b12047220 */ /* 0x033fe20000400000 */
[----:B------:R-:W-:Y:S01]  /*40f0*/  ISETP.GT.AND P1, PT, R0, 0x8, P1 ;  /* 0x000000080000780c */ /* 0x000fe20000f24270 */
[----:B------:R-:W-:Y:S02]  /*4100*/  BSSY B1, `(.L_x_94) ;  /* 0x0000005000017945 */ /* 0x000fe40003800000 */
[----:B------:R-:W-:-:S05]  /*4110*/  FFMA R53, R53, R58, R4 ;  /* 0x0000003a35357223 */ /* 0x000fca0000000004 */
[----:B------:R0:W-:Y:S05]  /*4120*/  @P0 STG.E desc[UR48][R6.64+0xe4], R53 ;  /* 0x0000e43506000986 */ /* 0x0001ea000c101930 */
[----:B------:R-:W-:Y:S05]  /*4130*/  @!P1 BRA `(.L_x_95) ;  /* 0x0000000000049947 */ /* 0x000fea0003800000 */
[----:B------:R1:W5:Y:S02]  /*4140*/  LDG.E.LTC128B R18, desc[UR48][R8.64+0xe0] ;  /* 0x0000e03008127981 */ /* 0x000364000c1e1920 */
.L_x_95:
[----:B------:R-:W-:Y:S05]  /*4150*/  BSYNC B1 ;  /* 0x0000000000017941 */ /* 0x000fea0003800000 */
.L_x_94:
[----:B--2--5:R-:W-:Y:S01]  /*4160*/  FMUL R3, R18, R59 ;  /* 0x0000003b12037220 */ /* 0x024fe20000400000 */
[----:B------:R-:W-:Y:S01]  /*4170*/  @P1 IMAD.MOV.U32 R4, RZ, RZ, R10 ;  /* 0x000000ffff041224 */ /* 0x000fe200078e000a */
[----:B------:R-:W-:Y:S01]  /*4180*/  ISETP.GT.AND P2, PT, R0, 0x8, P2 ;  /* 0x000000080000780c */ /* 0x000fe20001744270 */
[----:B------:R-:W-:Y:S02]  /*4190*/  @P1 IMAD.MOV.U32 R5, RZ, RZ, R11 ;  /* 0x000000ffff051224 */ /* 0x000fe400078e000b */
[----:B------:R-:W-:Y:S01]  /*41a0*/  FFMA R3, R54, R58, R3 ;  /* 0x0000003a36037223 */ /* 0x000fe20000000003 */
[----:B------:R-:W-:Y:S04]  /*41b0*/  BSSY B1, `(.L_x_96) ;  /* 0x0000004000017945 */ /* 0x000fe80003800000 */
[----:B------:R2:W-:Y:S05]  /*41c0*/  @P1 STG.E desc[UR48][R4.64+0xe0], R3 ;  /* 0x0000e00304001986 */ /* 0x0005ea000c101930 */
[----:B------:R-:W-:Y:S05]  /*41d0*/  @!P2 BRA `(.L_x_97) ;  /* 0x000000000004a947 */ /* 0x000fea0003800000 */
[----:B------:R4:W5:Y:S02]  /*41e0*/  LDG.E.LTC128B R18, desc[UR48][R8.64+0xe4] ;  /* 0x0000e43008127981 */ /* 0x000964000c1e1920 */
.L_x_97:
[----:B------:R-:W-:Y:S05]  /*41f0*/  BSYNC B1 ;  /* 0x0000000000017941 */ /* 0x000fea0003800000 */
.L_x_96:
[----:B-----5:R-:W-:-:S04]  /*4200*/  FMUL R18, R18, R59 ;  /* 0x0000003b12127220 */ /* 0x020fc80000400000 */
[----:B------:R-:W-:Y:S01]  /*4210*/  FFMA R55, R55, R58, R18 ;  /* 0x0000003a37377223 */ /* 0x000fe20000000012 */
[----:B------:R-:W-:Y:S06]  /*4220*/  @!P2 BRA `(.L_x_98) ;  /* 0x0000000400e0a947 */ /* 0x000fec0003800000 */
[----:B------:R0:W-:Y:S01]  /*4230*/  STG.E desc[UR48][R10.64+0xe4], R55 ;  /* 0x0000e4370a007986 */ /* 0x0001e2000c101930 */
[----:B------:R-:W-:Y:S05]  /*4240*/  BRA `(.L_x_98) ;  /* 0x0000000400d87947 */ /* 0x000fea0003800000 */
.L_x_37:
[----:B------:R-:W-:Y:S01]  /*4250*/  ISETP.GT.AND P0, PT, R22, 0x1, PT ;  /* 0x000000011600780c */ /* 0x000fe20003f04270 */
[----:B------:R-:W-:Y:S01]  /*4260*/  ULDC.64 UR4, c[0x0][0x5c0] ;  /* 0x0001700000047ab9 */ /* 0x000fe20000000a00 */
[-C--:B------:R-:W-:Y:S01]  /*4270*/  FMUL R3, R24, R58.reuse ;  /* 0x0000003a18037220 */ /* 0x080fe20000400000 */
[----:B------:R-:W-:Y:S01]  /*4280*/  LEA R4, P4, R74, UR4, 0x2 ;  /* 0x000000044a047c11 */ /* 0x000fe2000f8810ff */
[-C--:B------:R-:W-:Y:S01]  /*4290*/  FMUL R25, R25, R58.reuse ;  /* 0x0000003a19197220 */ /* 0x080fe20000400000 */
[----:B------:R-:W-:Y:S01]  /*42a0*/  ISETP.GT.AND P2, PT, R0, RZ, P0 ;  /* 0x000000ff0000720c */ /* 0x000fe20000744270 */
[-C--:B------:R-:W-:Y:S01]  /*42b0*/  FMUL R27, R27, R58.reuse ;  /* 0x0000003a1b1b7220 */ /* 0x080fe20000400000 */
[----:B------:R-:W-:Y:S01]  /*42c0*/  LEA.HI.X R5, R74, UR5, R7, 0x2, P4 ;  /* 0x000000054a057c11 */ /* 0x000fe2000a0f1407 */
[-C--:B------:R-:W-:Y:S01]  /*42d0*/  FMUL R9, R28, R58.reuse ;  /* 0x0000003a1c097220 */ /* 0x080fe20000400000 */
[C---:B------:R-:W-:Y:S01]  /*42e0*/  ISETP.GT.AND P3, PT, R0.reuse, 0x8, P3 ;  /* 0x000000080000780c */ /* 0x040fe20001f64270 */
[-C--:B------:R-:W-:Y:S01]  /*42f0*/  FMUL R29, R29, R58.reuse ;  /* 0x0000003a1d1d7220 */ /* 0x080fe20000400000 */
[----:B------:R-:W-:Y:S01]  /*4300*/  ISETP.GT.AND P0, PT, R0, 0x8, P0 ;  /* 0x000000080000780c */ /* 0x000fe20000704270 */
[----:B------:R0:W-:Y:S01]  /*4310*/  @P1 STG.E desc[UR48][R4.64], R3 ;  /* 0x0000000304001986 */ /* 0x0001e2000c101930 */
[----:B------:R-:W-:Y:S01]  /*4320*/  ISETP.GT.AND P5, PT, R22, 0x8, PT ;  /* 0x000000081600780c */ /* 0x000fe20003fa4270 */
[-C--:B------:R-:W-:Y:S01]  /*4330*/  FMUL R31, R31, R58.reuse ;  /* 0x0000003a1f1f7220 */ /* 0x080fe20000400000 */
[C---:B------:R-:W-:Y:S01]  /*4340*/  SHF.L.U64.HI R7, R64.reuse, 0x2, R65 ;  /* 0x0000000240077819 */ /* 0x040fe20000010241 */
[----:B------:R-:W-:Y:S01]  /*4350*/  FMUL R33, R33, R58 ;  /* 0x0000003a21217220 */ /* 0x000fe20000400000 */
[----:B------:R-:W-:Y:S01]  /*4360*/  LEA R6, P1, R64, R4, 0x2 ;  /* 0x0000000440067211 */ /* 0x000fe200078210ff */
[----:B------:R-:W-:Y:S01]  /*4370*/  @P2 STG.E desc[UR48][R4.64+0x4], R25 ;  /* 0x0000041904002986 */ /* 0x000fe2000c101930 */
[----:B------:R-:W-:Y:S01]  /*4380*/  ISETP.GT.AND P4, PT, R22, 0x9, PT ;  /* 0x000000091600780c */ /* 0x000fe20003f84270 */
[-C--:B------:R-:W-:Y:S01]  /*4390*/  FMUL R35, R35, R58.reuse ;  /* 0x0000003a23237220 */ /* 0x080fe20000400000 */
[C---:B------:R-:W-:Y:S01]  /*43a0*/  ISETP.GT.AND P2, PT, R0.reuse, RZ, P5 ;  /* 0x000000ff0000720c */ /* 0x040fe20002f44270 */
[----:B------:R-:W-:Y:S01]  /*43b0*/  IMAD.X R7, R7, 0x1, R5, P1 ;  /* 0x0000000107077824 */ /* 0x000fe200008e0605 */
[----:B------:R-:W-:Y:S01]  /*43c0*/  ISETP.GT.AND P1, PT, R0, RZ, P4 ;  /* 0x000000ff0000720c */ /* 0x000fe20002724270 */
[-C--:B0-----:R-:W-:Y:S01]  /*43d0*/  FMUL R3, R26, R58.reuse ;  /* 0x0000003a1a037220 */ /* 0x081fe20000400000 */
[----:B------:R-:W-:Y:S01]  /*43e0*/  ISETP.GT.AND P4, PT, R0, 0x8, P4 ;  /* 0x000000080000780c */ /* 0x000fe20002784270 */
[-C--:B------:R-:W-:Y:S01]  /*43f0*/  FMUL R37, R37, R58.reuse ;  /* 0x0000003a25257220 */ /* 0x080fe20000400000 */
[-C--:B------:R-:W-:Y:S01]  /*4400*/  FMUL R39, R39, R58.reuse ;  /* 0x0000003a27277220 */ /* 0x080fe20000400000 */
[-C--:B------:R-:W-:Y:S01]  /*4410*/  FMUL R41, R41, R58.reuse ;  /* 0x0000003a29297220 */ /* 0x080fe20000400000 */
[----:B------:R0:W-:Y:S01]  /*4420*/  @P3 STG.E desc[UR48][R6.64], R3 ;  /* 0x0000000306003986 */ /* 0x0001e2000c101930 */
[----:B------:R-:W-:Y:S01]  /*4430*/  ISETP.GT.AND P3, PT, R22, 0x11, PT ;  /* 0x000000111600780c */ /* 0x000fe20003f64270 */
[-C--:B------:R-:W-:Y:S01]  /*4440*/  FMUL R43, R43, R58.reuse ;  /* 0x0000003a2b2b7220 */ /* 0x080fe20000400000 */
[-C--:B------:R-:W-:Y:S01]  /*4450*/  FMUL R45, R45, R58.reuse ;  /* 0x0000003a2d2d7220 */ /* 0x080fe20000400000 */
[----:B------:R-:W-:Y:S01]  /*4460*/  @P0 STG.E desc[UR48][R6.64+0x4], R27 ;  /* 0x0000041b06000986 */ /* 0x000fe2000c101930 */
[----:B------:R-:W-:Y:S01]  /*4470*/  ISETP.GT.AND P0, PT, R0, 0x8, P5 ;  /* 0x000000080000780c */ /* 0x000fe20002f04270 */
[-C--:B------:R-:W-:Y:S01]  /*4480*/  FMUL R47, R47, R58.reuse ;  /* 0x0000003a2f2f7220 */ /* 0x080fe20000400000 */
[----:B------:R-:W-:Y:S01]  /*4490*/  ISETP.GT.AND P5, PT, R22, 0x10, PT ;  /* 0x000000101600780c */ /* 0x000fe20003fa4270 */
[----:B------:R1:W-:Y:S01]  /*44a0*/  @P2 STG.E desc[UR48][R4.64+0x20], R9 ;  /* 0x0000200904002986 */ /* 0x0003e2000c101930 */
[-C--:B------:R-:W-:Y:S01]  /*44b0*/  FMUL R49, R49, R58.reuse ;  /* 0x0000003a31317220 */ /* 0x080fe20000400000 */
[-C--:B------:R-:W-:Y:S01]  /*44c0*/  FMUL R51, R51, R58.reuse ;  /* 0x0000003a33337220 */ /* 0x080fe20000400000 */
[----:B------:R-:W-:Y:S01]  /*44d0*/  ISETP.GT.AND P2, PT, R0, RZ, P5 ;  /* 0x000000ff0000720c */ /* 0x000fe20002f44270 */
[----:B------:R-:W-:Y:S01]  /*44e0*/  @P1 STG.E desc[UR48][R4.64+0x24], R29 ;  /* 0x0000241d04001986 */ /* 0x000fe2000c101930 */
[-C--:B0-----:R-:W-:Y:S01]  /*44f0*/  FMUL R3, R30, R58.reuse ;  /* 0x0000003a1e037220 */ /* 0x081fe20000400000 */
[C---:B------:R-:W-:Y:S01]  /*4500*/  ISETP.GT.AND P1, PT, R0.reuse, RZ, P3 ;  /* 0x000000ff0000720c */ /* 0x040fe20001f24270 */
[-C--:B------:R-:W-:Y:S01]  /*4510*/  FMUL R53, R53, R58.reuse ;  /* 0x0000003a35357220 */ /* 0x080fe20000400000 */
[----:B------:R-:W-:Y:S01]  /*4520*/  ISETP.GT.AND P3, PT, R0, 0x8, P3 ;  /* 0x000000080000780c */ /* 0x000fe20001f64270 */
[-C--:B------:R-:W-:Y:S01]  /*4530*/  FMUL R11, R54, R58.reuse ;  /* 0x0000003a360b7220 */ /* 0x080fe20000400000 */
[----:B------:R0:W-:Y:S01]  /*4540*/  @P0 STG.E desc[UR48][R6.64+0x20], R3 ;  /* 0x0000200306000986 */ /* 0x0001e2000c101930 */
[----:B------:R-:W-:Y:S01]  /*4550*/  ISETP.GT.AND P0, PT, R0, 0x8, P5 ;  /* 0x000000080000780c */ /* 0x000fe20002f04270 */
[-C--:B-1----:R-:W-:Y:S01]  /*4560*/  FMUL R9, R32, R58.reuse ;  /* 0x0000003a20097220 */ /* 0x082fe20000400000 */
[C---:B------:R-:W-:Y:S01]  /*4570*/  ISETP.GT.AND P5, PT, R22.reuse, 0x18, PT ;  /* 0x000000181600780c */ /* 0x040fe20003fa4270 */
[----:B------:R-:W-:Y:S01]  /*4580*/  @P4 STG.E desc[UR48][R6.64+0x24], R31 ;  /* 0x0000241f06004986 */ /* 0x000fe2000c101930 */
[----:B------:R-:W-:Y:S01]  /*4590*/  ISETP.GT.AND P4, PT, R22, 0x19, PT ;  /* 0x000000191600780c */ /* 0x000fe20003f84270 */
[----:B------:R-:W-:-:S02]  /*45a0*/  FMUL R55, R55, R58 ;  /* 0x0000003a37377220 */ /* 0x000fc40000400000 */
[----:B------:R1:W-:Y:S01]  /*45b0*/  @P2 STG.E desc[UR48][R4.64+0x40], R9 ;  /* 0x0000400904002986 */ /* 0x0003e2000c101930 */
[----:B------:R-:W-:-:S03]  /*45c0*/  ISETP.GT.AND P2, PT, R0, RZ, P5 ;  /* 0x000000ff0000720c */ /* 0x000fc60002f44270 */
[----:B------:R-:W-:Y:S01]  /*45d0*/  @P1 STG.E desc[UR48][R4.64+0x44], R33 ;  /* 0x0000442104001986 */ /* 0x000fe2000c101930 */
[----:B------:R-:W-:Y:S01]  /*45e0*/  ISETP.GT.AND P1, PT, R0, RZ, P4 ;  /* 0x000000ff0000720c */ /* 0x000fe20002724270 */
[----:B0-----:R-:W-:Y:S01]  /*45f0*/  FMUL R3, R34, R58 ;  /* 0x0000003a22037220 */ /* 0x001fe20000400000 */
[----:B------:R-:W-:-:S04]  /*4600*/  ISETP.GT.AND P4, PT, R0, 0x8, P4 ;  /* 0x000000080000780c */ /* 0x000fc80002784270 */
[----:B------:R0:W-:Y:S01]  /*4610*/  @P0 STG.E desc[UR48][R6.64+0x40], R3 ;  /* 0x0000400306000986 */ /* 0x0001e2000c101930 */
[----:B-1----:R-:W-:Y:S01]  /*4620*/  FMUL R9, R36, R58 ;  /* 0x0000003a24097220 */ /* 0x002fe20000400000 */
[----:B------:R-:W-:Y:S02]  /*4630*/  ISETP.GT.AND P0, PT, R0, 0x8, P5 ;  /* 0x000000080000780c */ /* 0x000fe40002f04270 */
[----:B------:R-:W-:Y:S01]  /*4640*/  @P3 STG.E desc[UR48][R6.64+0x44], R35 ;  /* 0x0000442306003986 */ /* 0x000fe2000c101930 */
[----:B------:R-:W-:-:S03]  /*4650*/  ISETP.GT.AND P5, PT, R22, 0x20, PT ;  /* 0x000000201600780c */ /* 0x000fc60003fa4270 */
[----:B------:R1:W-:Y:S01]  /*4660*/  @P2 STG.E desc[UR48][R4.64+0x60], R9 ;  /* 0x0000600904002986 */ /* 0x0003e2000c101930 */
[----:B------:R-:W-:Y:S02]  /*4670*/  ISETP.GT.AND P2, PT, R22, 0x21, PT ;  /* 0x000000211600780c */ /* 0x000fe40003f44270 */
[C---:B------:R-:W-:Y:S01]  /*4680*/  ISETP.GT.AND P3, PT, R0.reuse, RZ, P5 ;  /* 0x000000ff0000720c */ /* 0x040fe20002f64270 */
[----:B------:R-:W-:Y:S01]  /*4690*/  @P1 STG.E desc[UR48][R4.64+0x64], R37 ;  /* 0x0000642504001986 */ /* 0x000fe2000c101930 */
[----:B------:R-:W-:Y:S01]  /*46a0*/  ISETP.GT.AND P1, PT, R0, RZ, P2 ;  /* 0x000000ff0000720c */ /* 0x000fe20001724270 */
[----:B0-----:R-:W-:Y:S01]  /*46b0*/  FMUL R3, R38, R58 ;  /* 0x0000003a26037220 */ /* 0x001fe20000400000 */
[----:B------:R-:W-:-:S04]  /*46c0*/  ISETP.GT.AND P2, PT, R0, 0x8, P2 ;  /* 0x000000080000780c */ /* 0x000fc80001744270 */
[----:B------:R0:W-:Y:S01]  /*46d0*/  @P0 STG.E desc[UR48][R6.64+0x60], R3 ;  /* 0x0000600306000986 */ /* 0x0001e2000c101930 */
[----:B-1----:R-:W-:Y:S01]  /*46e0*/  FMUL R9, R40, R58 ;  /* 0x0000003a28097220 */ /* 0x002fe20000400000 */
[----:B------:R-:W-:Y:S02]  /*46f0*/  ISETP.GT.AND P0, PT, R0, 0x8, P5 ;  /* 0x000000080000780c */ /* 0x000fe40002f04270 */
[----:B------:R-:W-:Y:S04]  /*4700*/  @P4 STG.E desc[UR48][R6.64+0x64], R39 ;  /* 0x0000642706004986 */ /* 0x000fe8000c101930 */
[----:B------:R1:W-:Y:S01]  /*4710*/  @P3 STG.E desc[UR48][R4.64+0x80], R9 ;  /* 0x0000800904003986 */ /* 0x0003e2000c101930 */
[----:B------:R-:W-:-:S03]  /*4720*/  ISETP.GT.AND P3, PT, R22, 0x28, PT ;  /* 0x000000281600780c */ /* 0x000fc60003f64270 */
[----:B------:R-:W-:Y:S01]  /*4730*/  @P1 STG.E desc[UR48][R4.64+0x84], R41 ;  /* 0x0000842904001986 */ /* 0x000fe2000c101930 */
[----:B------:R-:W-:Y:S01]  /*4740*/  ISETP.GT.AND P1, PT, R22, 0x29, PT ;  /* 0x000000291600780c */ /* 0x000fe20003f24270 */
[-C--:B0-----:R-:W-:Y:S01]  /*4750*/  FMUL R3, R42, R58.reuse ;  /* 0x0000003a2a037220 */ /* 0x081fe20000400000 */
[C---:B------:R-:W-:Y:S02]  /*4760*/  ISETP.GT.AND P5, PT, R0.reuse, RZ, P3 ;  /* 0x000000ff0000720c */ /* 0x040fe40001fa4270 */
[----:B------:R-:W-:Y:S02]  /*4770*/  ISETP.GT.AND P4, PT, R0, RZ, P1 ;  /* 0x000000ff0000720c */ /* 0x000fe40000f84270 */
[----:B------:R0:W-:Y:S01]  /*4780*/  @P0 STG.E desc[UR48][R6.64+0x80], R3 ;  /* 0x0000800306000986 */ /* 0x0001e2000c101930 */
[----:B-1----:R-:W-:Y:S01]  /*4790*/  FMUL R9, R44, R58 ;  /* 0x0000003a2c097220 */ /* 0x002fe20000400000 */
[----:B------:R-:W-:Y:S02]  /*47a0*/  ISETP.GT.AND P3, PT, R0, 0x8, P3 ;  /* 0x000000080000780c */ /* 0x000fe40001f64270 */
[----:B------:R-:W-:Y:S01]  /*47b0*/  @P2 STG.E desc[UR48][R6.64+0x84], R43 ;  /* 0x0000842b06002986 */ /* 0x000fe2000c101930 */
[----:B------:R-:W-:-:S02]  /*47c0*/  ISETP.GT.AND P0, PT, R22, 0x30, PT ;  /* 0x000000301600780c */ /* 0x000fc40003f04270 */
[----:B------:R-:W-:Y:S02]  /*47d0*/  ISETP.GT.AND P1, PT, R0, 0x8, P1 ;  /* 0x000000080000780c */ /* 0x000fe40000f24270 */
[----:B------:R-:W-:Y:S01]  /*47e0*/  ISETP.GT.AND P2, PT, R22, 0x31, PT ;  /* 0x000000311600780c */ /* 0x000fe20003f44270 */
[----:B------:R1:W-:Y:S01]  /*47f0*/  @P5 STG.E desc[UR48][R4.64+0xa0], R9 ;  /* 0x0000a00904005986 */ /* 0x0003e2000c101930 */
[----:B------:R-:W-:Y:S01]  /*4800*/  ISETP.GT.AND P5, PT, R0, RZ, P0 ;  /* 0x000000ff0000720c */ /* 0x000fe200007a4270 */
[-C--:B0-----:R-:W-:Y:S01]  /*4810*/  FMUL R3, R46, R58.reuse ;  /* 0x0000003a2e037220 */ /* 0x081fe20000400000 */
[C---:B------:R-:W-:Y:S01]  /*4820*/  ISETP.GT.AND P0, PT, R0.reuse, 0x8, P0 ;  /* 0x000000080000780c */ /* 0x040fe20000704270 */
[----:B------:R-:W-:Y:S01]  /*4830*/  @P4 STG.E desc[UR48][R4.64+0xa4], R45 ;  /* 0x0000a42d04004986 */ /* 0x000fe2000c101930 */
[C---:B------:R-:W-:Y:S02]  /*4840*/  ISETP.GT.AND P4, PT, R0.reuse, RZ, P2 ;  /* 0x000000ff0000720c */ /* 0x040fe40001784270 */
[----:B------:R-:W-:Y:S01]  /*4850*/  ISETP.GT.AND P2, PT, R0, 0x8, P2 ;  /* 0x000000080000780c */ /* 0x000fe20001744270 */
[----:B------:R0:W-:Y:S01]  /*4860*/  @P3 STG.E desc[UR48][R6.64+0xa0], R3 ;  /* 0x0000a00306003986 */ /* 0x0001e2000c101930 */
[----:B------:R-:W-:Y:S01]  /*4870*/  ISETP.GT.AND P3, PT, R22, 0x39, PT ;  /* 0x000000391600780c */ /* 0x000fe20003f64270 */
[----:B-1----:R-:W-:-:S02]  /*4880*/  FMUL R9, R48, R58 ;  /* 0x0000003a30097220 */ /* 0x002fc40000400000 */
[----:B------:R-:W-:Y:S01]  /*4890*/  @P1 STG.E desc[UR48][R6.64+0xa4], R47 ;  /* 0x0000a42f06001986 */ /* 0x000fe2000c101930 */
[----:B------:R-:W-:-:S03]  /*48a0*/  ISETP.GT.AND P1, PT, R22, 0x38, PT ;  /* 0x000000381600780c */ /* 0x000fc60003f24270 */
[----:B------:R1:W-:Y:S01]  /*48b0*/  @P5 STG.E desc[UR48][R4.64+0xc0], R9 ;  /* 0x0000c00904005986 */ /* 0x0003e2000c101930 */
[----:B------:R-:W-:Y:S01]  /*48c0*/  ISETP.GT.AND P5, PT, R0, RZ, P3 ;  /* 0x000000ff0000720c */ /* 0x000fe20001fa4270 */
[-C--:B0-----:R-:W-:Y:S02]  /*48d0*/  FMUL R3, R50, R58.reuse ;  /* 0x0000003a32037220 */ /* 0x081fe40000400000 */
[----:B------:R-:W-:Y:S01]  /*48e0*/  @P4 STG.E desc[UR48][R4.64+0xc4], R49 ;  /* 0x0000c43104004986 */ /* 0x000fe2000c101930 */
[C---:B------:R-:W-:Y:S02]  /*48f0*/  ISETP.GT.AND P4, PT, R0.reuse, RZ, P1 ;  /* 0x000000ff0000720c */ /* 0x040fe40000f84270 */
[C---:B------:R-:W-:Y:S01]  /*4900*/  ISETP.GT.AND P1, PT, R0.reuse, 0x8, P1 ;  /* 0x000000080000780c */ /* 0x040fe20000f24270 */
[----:B------:R-:W-:Y:S01]  /*4910*/  @P0 STG.E desc[UR48][R6.64+0xc0], R3 ;  /* 0x0000c00306000986 */ /* 0x000fe2000c101930 */
[----:B------:R-:W-:Y:S01]  /*4920*/  ISETP.GT.AND P3, PT, R0, 0x8, P3 ;  /* 0x000000080000780c */ /* 0x000fe20001f64270 */
[----:B-1----:R-:W-:-:S02]  /*4930*/  FMUL R9, R52, R58 ;  /* 0x0000003a34097220 */ /* 0x002fc40000400000 */
[----:B------:R-:W-:Y:S06]  /*4940*/  @P2 STG.E desc[UR48][R6.64+0xc4], R51 ;  /* 0x0000c43306002986 */ /* 0x000fec000c101930 */
[----:B------:R-:W-:Y:S04]  /*4950*/  @P4 STG.E desc[UR48][R4.64+0xe0], R9 ;  /* 0x0000e00904004986 */ /* 0x000fe8000c101930 */
[----:B------:R0:W-:Y:S02]  /*4960*/  @P5 STG.E desc[UR48][R4.64+0xe4], R53 ;  /* 0x0000e43504005986 */ /* 0x0001e4000c101930 */
[----:B0-----:R-:W-:-:S02]  /*4970*/  @P1 IMAD.MOV.U32 R4, RZ, RZ, R6 ;  /* 0x000000ffff041224 */ /* 0x001fc400078e0006 */
[----:B------:R-:W-:-:S05]  /*4980*/  @P1 IMAD.MOV.U32 R5, RZ, RZ, R7 ;  /* 0x000000ffff051224 */ /* 0x000fca00078e0007 */
[----:B------:R0:W-:Y:S04]  /*4990*/  @P1 STG.E desc[UR48][R4.64+0xe0], R11 ;  /* 0x0000e00b04001986 */ /* 0x0001e8000c101930 */
[----:B------:R0:W-:Y:S02]  /*49a0*/  @P3 STG.E desc[UR48][R6.64+0xe4], R55 ;  /* 0x0000e43706003986 */ /* 0x0001e4000c101930 */
.L_x_98:
[----:B------:R-:W-:Y:S05]  /*49b0*/  BSYNC B0 ;  /* 0x0000000000007941 */ /* 0x000fea0003800000 */
.L_x_36:
[----:B0-2---:R-:W2:Y:S01]  /*49c0*/  LDL.64 R4, [R1] ;  /* 0x0000000001047983 */ /* 0x005ea20000100a00 */
[----:B------:R-:W-:Y:S01]  /*49d0*/  ULDC.64 UR4, c[0x0][0x650] ;  /* 0x0001940000047ab9 */ /* 0x000fe20000000a00 */
[----:B------:R-:W-:Y:S02]  /*49e0*/  IMAD.U32 R0, RZ, RZ, UR45 ;  /* 0x0000002dff007e24 */ /* 0x000fe4000f8e00ff */
[----:B------:R-:W-:Y:S02]  /*49f0*/  IMAD.MOV.U32 R22, RZ, RZ, -0x1 ;  /* 0xffffffffff167424 */ /* 0x000fe400078e00ff */
[----:B------:R0:W-:Y:S01]  /*4a00*/  SYNCS.ARRIVE.TRANS64.A1T0 RZ, [R0+UR41], RZ ;  /* 0x000000ff00ff79a7 */ /* 0x0001e20008100029 */
[----:B------:R-:W-:Y:S02]  /*4a10*/  IMAD.MOV.U32 R18, RZ, RZ, -0x1 ;  /* 0xffffffffff127424 */ /* 0x000fe400078e00ff */
[----:B------:R-:W-:Y:S01]  /*4a20*/  IMAD.MOV.U32 R19, RZ, RZ, -0x1 ;  /* 0xffffffffff137424 */ /* 0x000fe200078e00ff */
[----:B0-----:R-:W-:-:S02]  /*4a30*/  PRMT R0, RZ, 0x7610, R0 ;  /* 0x00007610ff007816 */ /* 0x001fc40000000000 */
[----:B--2---:R-:W-:-:S05]  /*4a40*/  LEA R16, P0, R4, R16, 0x1 ;  /* 0x0000001004107211 */ /* 0x004fca00078008ff */
[----:B------:R-:W-:Y:S01]  /*4a50*/  IMAD.X R17, R68, 0x1, R17, P0 ;  /* 0x0000000144117824 */ /* 0x000fe200000e0611 */
[----:B------:R-:W-:-:S04]  /*4a60*/  ISETP.GE.U32.AND P0, PT, R16, UR4, PT ;  /* 0x0000000410007c0c */ /* 0x000fc8000bf06070 */
[----:B------:R-:W-:-:S13]  /*4a70*/  ISETP.GE.U32.AND.EX P0, PT, R17, UR5, PT, P0 ;  /* 0x0000000511007c0c */ /* 0x000fda000bf06100 */
[----:B------:R-:W-:Y:S05]  /*4a80*/  @P0 BRA `(.L_x_99) ;  /* 0x00000004004c0947 */ /* 0x000fea0003800000 */
[----:B---3--:R-:W0:Y:S01]  /*4a90*/  LDC.64 R10, c[0x0][0x628] ;  /* 0x00018a00ff0a7b82 */ /* 0x008e220000000a00 */
[----:B------:R-:W2:Y:S01]  /*4aa0*/  S2R R12, SR_CTAID.X ;  /* 0x00000000000c7919 */ /* 0x000ea20000002500 */
[----:B-1--4-:R-:W-:Y:S02]  /*4ab0*/  IMAD.MOV.U32 R8, RZ, RZ, R16 ;  /* 0x000000ffff087224 */ /* 0x012fe400078e0010 */
[----:B------:R-:W-:Y:S01]  /*4ac0*/  IMAD.MOV.U32 R9, RZ, RZ, R17 ;  /* 0x000000ffff097224 */ /* 0x000fe200078e0011 */
[----:B------:R-:W1:Y:S03]  /*4ad0*/  S2R R18, SR_CTAID.Y ;  /* 0x0000000000127919 */ /* 0x000e660000002600 */
[----:B------:R-:W3:Y:S08]  /*4ae0*/  LDC R0, c[0x0][0x630] ;  /* 0x00018c00ff007b82 */ /* 0x000ef00000000800 */
[----:B------:R-:W4:Y:S01]  /*4af0*/  LDC.64 R14, c[0x0][0x620] ;  /* 0x00018800ff0e7b82 */ /* 0x000f220000000a00 */
[----:B0-----:R-:W-:-:S04]  /*4b00*/  ISETP.NE.U32.AND P0, PT, R10, RZ, PT ;  /* 0x000000ff0a00720c */ /* 0x001fc80003f05070 */
[----:B------:R-:W-:-:S13]  /*4b10*/  ISETP.NE.AND.EX P0, PT, R11, RZ, PT, P0 ;  /* 0x000000ff0b00720c */ /* 0x000fda0003f05300 */
[----:B-1234-:R-:W-:Y:S05]  /*4b20*/  @!P0 BRA `(.L_x_100) ;  /* 0x0000000000288947 */ /* 0x01efea0003800000 */
[----:B------:R-:W0:Y:S02]  /*4b30*/  LDC R3, c[0x0][0x634] ;  /* 0x00018d00ff037b82 */ /* 0x000e240000000800 */
[----:B0-----:R-:W-:-:S05]  /*4b40*/  IADD3 R3, P0, R16, R3, RZ ;  /* 0x0000000310037210 */ /* 0x001fca0007f1e0ff */
        /* <DEDUP_REMOVED lines=8> */
.L_x_100:
[-CC-:B------:R-:W-:Y:S01]  /*4bd0*/  SHF.R.U64 R19, R8, R0.reuse, R9.reuse ;  /* 0x0000000008137219 */ /* 0x180fe20000001209 */
[----:B------:R-:W0:Y:S01]  /*4be0*/  LDC.64 R24, c[0x0][0x640] ;  /* 0x00019000ff187b82 */ /* 0x000e220000000a00 */
[----:B------:R-:W-:Y:S01]  /*4bf0*/  SHF.R.U32.HI R0, RZ, R0, R9 ;  /* 0x00000000ff007219 */ /* 0x000fe20000011609 */
[----:B------:R-:W-:Y:S01]  /*4c00*/  ULDC UR4, c[0x0][0x150] ;  /* 0x0000540000047ab9 */ /* 0x000fe20000000800 */
[----:B------:R-:W-:Y:S02]  /*4c10*/  IADD3 R3, P0, RZ, -R19, RZ ;  /* 0x80000013ff037210 */ /* 0x000fe40007f1e0ff */
[----:B------:R-:W-:-:S03]  /*4c20*/  I2FP.F32.U32 R7, R12 ;  /* 0x0000000c00077245 */ /* 0x000fc60000201000 */
[----:B------:R-:W1:Y:S01]  /*4c30*/  LDC R6, c[0x0][0x618] ;  /* 0x00018600ff067b82 */ /* 0x000e620000000800 */
[----:B------:R-:W-:Y:S02]  /*4c40*/  IMAD.X R5, RZ, RZ, ~R0, P0 ;  /* 0x000000ffff057224 */ /* 0x000fe400000e0e00 */
[----:B------:R-:W-:Y:S01]  /*4c50*/  FMUL R7, R7, UR4 ;  /* 0x0000000407077c20 */ /* 0x000fe20008400000 */
[----:B------:R-:W-:Y:S01]  /*4c60*/  ULDC UR4, c[0x0][0x154] ;  /* 0x0000550000047ab9 */ /* 0x000fe20000000800 */
[-C--:B------:R-:W-:Y:S02]  /*4c70*/  IMAD R0, R5, R14.reuse, RZ ;  /* 0x0000000e05007224 */ /* 0x080fe400078e02ff */
[C---:B------:R-:W-:Y:S01]  /*4c80*/  IMAD.WIDE.U32 R4, R3.reuse, R14, R16 ;  /* 0x0000000e03047225 */ /* 0x040fe200078e0010 */
[----:B------:R-:W2:Y:S01]  /*4c90*/  LDC R8, c[0x0][0x608] ;  /* 0x00018200ff087b82 */ /* 0x000ea20000000800 */
[----:B------:R-:W3:Y:S02]  /*4ca0*/  F2I.U32.TRUNC.NTZ R7, R7 ;  /* 0x0000000700077305 */ /* 0x000ee4000020f000 */
[----:B------:R-:W-:Y:S01]  /*4cb0*/  IMAD R3, R3, R15, R0 ;  /* 0x0000000f03037224 */ /* 0x000fe200078e0200 */
[----:B------:R-:W-:-:S03]  /*4cc0*/  I2FP.F32.U32 R0, R18 ;  /* 0x0000001200007245 */ /* 0x000fc60000201000 */
[----:B------:R-:W-:Y:S01]  /*4cd0*/  IMAD.IADD R3, R5, 0x1, R3 ;  /* 0x0000000105037824 */ /* 0x000fe200078e0203 */
[----:B------:R-:W4:Y:S01]  /*4ce0*/  LDC R11, c[0x0][0x658] ;  /* 0x00019600ff0b7b82 */ /* 0x000f220000000800 */
[----:B0-----:R-:W-:-:S04]  /*4cf0*/  ISETP.NE.U32.AND P0, PT, R24, RZ, PT ;  /* 0x000000ff1800720c */ /* 0x001fc80003f05070 */
[----:B------:R-:W-:-:S03]  /*4d00*/  ISETP.NE.AND.EX P0, PT, R25, RZ, PT, P0 ;  /* 0x000000ff1900720c */ /* 0x000fc60003f05300 */
[----:B------:R-:W0:Y:S01]  /*4d10*/  LDC R9, c[0x0][0x144] ;  /* 0x00005100ff097b82 */ /* 0x000e220000000800 */
[-C--:B-1----:R-:W-:Y:S01]  /*4d20*/  SHF.R.U64 R10, R4, R6.reuse, R3 ;  /* 0x00000006040a7219 */ /* 0x082fe20000001203 */
[----:B---3--:R-:W-:Y:S01]  /*4d30*/  IMAD.MOV R7, RZ, RZ, -R7 ;  /* 0x000000ffff077224 */ /* 0x008fe200078e0a07 */
[----:B------:R-:W-:Y:S01]  /*4d40*/  SHF.R.U32.HI R3, RZ, R6, R3 ;  /* 0x00000006ff037219 */ /* 0x000fe20000011603 */
[----:B------:R-:W-:-:S04]  /*4d50*/  FMUL R6, R0, UR4 ;  /* 0x0000000400067c20 */ /* 0x000fc80008400000 */
[----:B------:R-:W1:Y:S01]  /*4d60*/  LDC R21, c[0x0][0x148] ;  /* 0x00005200ff157b82 */ /* 0x000e620000000800 */
[----:B------:R3:W0:Y:S01]  /*4d70*/  F2I.U32.TRUNC.NTZ R14, R6 ;  /* 0x00000006000e7305 */ /* 0x000622000020f000 */
[-CC-:B--2---:R-:W-:Y:S02]  /*4d80*/  SHF.R.U64 R13, R10, R8.reuse, R3.reuse ;  /* 0x000000080a0d7219 */ /* 0x184fe40000001203 */
[----:B------:R-:W-:-:S04]  /*4d90*/  SHF.R.U32.HI R0, RZ, R8, R3 ;  /* 0x00000008ff007219 */ /* 0x000fc80000011603 */
[----:B------:R-:W2:Y:S01]  /*4da0*/  LDC R20, c[0x0][0x648] ;  /* 0x00019200ff147b82 */ /* 0x000ea20000000800 */
[-CC-:B----4-:R-:W-:Y:S02]  /*4db0*/  SHF.R.U64 R15, R13, R11.reuse, R0.reuse ;  /* 0x0000000b0d0f7219 */ /* 0x190fe40000001200 */
[----:B------:R-:W-:-:S03]  /*4dc0*/  SHF.R.U32.HI R5, RZ, R11, R0 ;  /* 0x0000000bff057219 */ /* 0x000fc60000011600 */
[----:B------:R-:W-:Y:S02]  /*4dd0*/  IMAD.MOV.U32 R4, RZ, RZ, R15 ;  /* 0x000000ffff047224 */ /* 0x000fe400078e000f */
[----:B------:R-:W4:Y:S01]  /*4de0*/  LDC R26, c[0x0][0x638] ;  /* 0x00018e00ff1a7b82 */ /* 0x000f220000000800 */
[----:B0-----:R-:W-:-:S07]  /*4df0*/  IMAD R22, R9, R7, R12 ;  /* 0x0000000709167224 */ /* 0x001fce00078e020c */
[----:B------:R-:W0:Y:S08]  /*4e00*/  LDC R27, c[0x0][0x610] ;  /* 0x00018400ff1b7b82 */ /* 0x000e300000000800 */
[----:B------:R-:W0:Y:S01]  /*4e10*/  LDC R28, c[0x0][0x600] ;  /* 0x00018000ff1c7b82 */ /* 0x000e220000000800 */
[----:B-123--:R-:W-:Y:S05]  /*4e20*/  @!P0 BRA `(.L_x_101) ;  /* 0x0000000000288947 */ /* 0x00efea0003800000 */
[----:B------:R-:W1:Y:S02]  /*4e30*/  LDC R0, c[0x0][0x64c] ;  /* 0x00019300ff007b82 */ /* 0x000e640000000800 */
[----:B-1----:R-:W-:-:S05]  /*4e40*/  IADD3 R3, P0, R15, R0, RZ ;  /* 0x000000000f037210 */ /* 0x002fca0007f1e0ff */
        /* <DEDUP_REMOVED lines=8> */
.L_x_101:
[----:B------:R-:W-:Y:S01]  /*4ed0*/  ISETP.NE.AND P0, PT, R2, 0x1, PT ;  /* 0x000000010200780c */ /* 0x000fe20003f05270 */
[----:B------:R-:W-:Y:S01]  /*4ee0*/  IMAD.MOV R14, RZ, RZ, -R14 ;  /* 0x000000ffff0e7224 */ /* 0x000fe200078e0a0e */
[----:B------:R-:W-:Y:S02]  /*4ef0*/  SHF.R.U64 R0, R4, R20, R5 ;  /* 0x0000001404007219 */ /* 0x000fe40000001205 */
[----:B------:R-:W-:Y:S02]  /*4f00*/  LOP3.LUT R3, R13, R70, RZ, 0xc0, !PT ;  /* 0x000000460d037212 */ /* 0x000fe400078ec0ff */
[----:B------:R-:W-:Y:S01]  /*4f10*/  LOP3.LUT R5, R10, R69, RZ, 0xc0, !PT ;  /* 0x000000450a057212 */ /* 0x000fe200078ec0ff */
[----:B------:R-:W-:Y:S02]  /*4f20*/  IMAD.MOV R4, RZ, RZ, -R0 ;  /* 0x000000ffff047224 */ /* 0x000fe400078e0a00 */
[----:B------:R-:W-:Y:S02]  /*4f30*/  IMAD R3, R66, R0, R3 ;  /* 0x0000000042037224 */ /* 0x000fe400078e0203 */
[----:B----4-:R-:W-:-:S02]  /*4f40*/  IMAD R0, R4, R26, R15 ;  /* 0x0000001a04007224 */ /* 0x010fc400078e020f */
[----:B------:R-:W-:Y:S02]  /*4f50*/  @P0 IMAD R22, R21, R14, R18 ;  /* 0x0000000e15160224 */ /* 0x000fe400078e0212 */
[----:B------:R-:W-:Y:S02]  /*4f60*/  IMAD.MOV.U32 R4, RZ, RZ, 0x1 ;  /* 0x00000001ff047424 */ /* 0x000fe400078e00ff */
[----:B0-----:R-:W-:Y:S02]  /*4f70*/  IMAD R22, R3, R27, R22 ;  /* 0x0000001b03167224 */ /* 0x001fe400078e0216 */
[----:B------:R-:W-:Y:S01]  /*4f80*/  IMAD R3, R0, R28, R5 ;  /* 0x0000001c00037224 */ /* 0x000fe200078e0205 */
[----:B------:R-:W-:-:S04]  /*4f90*/  PRMT R0, R4, 0x7610, R0 ;  /* 0x0000761004007816 */ /* 0x000fc80000000000 */
[----:B------:R-:W-:Y:S02]  /*4fa0*/  SEL R18, R3, R22, !P0 ;  /* 0x0000001603127207 */ /* 0x000fe40004000000 */
[----:B------:R-:W-:-:S07]  /*4fb0*/  SEL R22, R22, R3, !P0 ;  /* 0x0000000316167207 */ /* 0x000fce0004000000 */
.L_x_99:
[----:B------:R-:W-:Y:S01]  /*4fc0*/  LOP3.LUT P0, RZ, R0, 0xff, RZ, 0xc0, !PT ;  /* 0x000000ff00ff7812 */ /* 0x000fe2000780c0ff */
[----:B------:R-:W-:Y:S01]  /*4fd0*/  UIMAD.WIDE.U32 UR4, UR36, -0x55555555, URZ ;  /* 0xaaaaaaab240478a5 */ /* 0x000fe2000f8e003f */
[----:B------:R-:W-:-:S03]  /*4fe0*/  LOP3.LUT R77, R77, 0x1, RZ, 0x3c, !PT ;  /* 0x000000014d4d7812 */ /* 0x000fc600078e3cff */
[----:B------:R-:W-:-:S04]  /*4ff0*/  USHF.R.U32.HI UR4, URZ, 0x1, UR5 ;  /* 0x000000013f047899 */ /* 0x000fc80008011605 */
[----:B------:R-:W-:-:S04]  /*5000*/  UIMAD UR36, UR4, -0x3, UR36 ;  /* 0xfffffffd042478a4 */ /* 0x000fc8000f8e0224 */
[----:B------:R-:W-:Y:S08]  /*5010*/  @P0 BRA `(.L_x_102) ;  /* 0xffffffc400f80947 */ /* 0x000ff0000383ffff */
[----:B------:R-:W-:Y:S05]  /*5020*/  EXIT ;  /* 0x000000000000794d */ /* 0x000fea0003800000 */
.L_x_17:
[----:B------:R-:W-:-:S08]  /*5030*/  ISETP.NE.AND P0, PT, R9, RZ, PT ;  /* 0x000000ff0900720c */ /* 0x000fd00003f05270 */
[----:B0-----:R-:W0:-:S00]  /*5040*/  USETMAXREG.DEALLOC.CTAPOOL 0x28 ;  /* 0x00000028000079c8 */ /* 0x001e0000080e0500 */
[----:B------:R-:W-:Y:S05]  /*5050*/  @P0 EXIT ;  /* 0x000000000000094d */ /* 0x000fea0003800000 */
[----:B0-----:R-:W-:Y:S01]  /*5060*/  LOP3.LUT P0, RZ, R3, 0xff, RZ, 0xc0, !PT ;  /* 0x000000ff03ff7812 */ /* 0x001fe2000780c0ff */
[----:B------:R-:W-:Y:S02]  /*5070*/  IMAD.MOV.U32 R3, RZ, RZ, 0x1 ;  /* 0x00000001ff037424 */ /* 0x000fe400078e00ff */
[----:B------:R-:W-:-:S10]  /*5080*/  IMAD.MOV.U32 R8, RZ, RZ, RZ ;  /* 0x000000ffff087224 */ /* 0x000fd400078e00ff */
[----:B------:R-:W-:Y:S05]  /*5090*/  @!P0 BRA `(.L_x_103) ;  /* 0x0000001000008947 */ /* 0x000fea0003800000 */
[----:B------:R-:W0:Y:S01]  /*50a0*/  S2UR UR7, SR_CgaCtaId ;  /* 0x00000000000779c3 */ /* 0x000e220000008800 */
[----:B------:R-:W-:Y:S01]  /*50b0*/  ULDC UR5, c[0x0][0x658] ;  /* 0x0001960000057ab9 */ /* 0x000fe20000000800 */
[----:B------:R-:W-:Y:S01]  /*50c0*/  UMOV UR8, 0xffffffff ;  /* 0xffffffff00087882 */ /* 0x000fe20000000000 */
[----:B------:R-:W-:Y:S01]  /*50d0*/  UMOV UR11, 0x1 ;  /* 0x00000001000b7882 */ /* 0x000fe20000000000 */
[----:B------:R-:W-:Y:S01]  /*50e0*/  USHF.L.U32 UR8, UR8, UR5, URZ ;  /* 0x0000000508087299 */ /* 0x000fe2000800063f */
[----:B------:R-:W-:Y:S01]  /*50f0*/  LOP3.LUT P0, RZ, R4, 0x1f, RZ, 0xc0, !PT ;  /* 0x0000001f04ff7812 */ /* 0x000fe2000780c0ff */
[----:B------:R-:W-:Y:S01]  /*5100*/  BSSY B0, `(.L_x_103) ;  /* 0x00000f9000007945 */ /* 0x000fe20003800000 */
[----:B------:R-:W-:Y:S01]  /*5110*/  UMOV UR30, 0x11 ;  /* 0x00000011001e7882 */ /* 0x000fe20000000000 */
[----:B------:R-:W-:Y:S01]  /*5120*/  ULOP3.LUT UR21, URZ, UR8, URZ, 0x33, !UPT ;  /* 0x000000083f157292 */ /* 0x000fe2000f8e333f */
[C---:B------:R-:W-:Y:S01]  /*5130*/  ISETP.NE.AND P2, PT, R5.reuse, RZ, PT ;  /* 0x000000ff0500720c */ /* 0x040fe20003f45270 */
[----:B------:R-:W-:Y:S01]  /*5140*/  IMAD.MOV.U32 R10, RZ, RZ, 0x1 ;  /* 0x00000001ff0a7424 */ /* 0x000fe200078e00ff */
[----:B------:R-:W-:Y:S01]  /*5150*/  ISETP.NE.OR P0, PT, R5, RZ, !P0 ;  /* 0x000000ff0500720c */ /* 0x000fe20004705670 */
[----:B------:R-:W-:Y:S01]  /*5160*/  IMAD.MOV.U32 R3, RZ, RZ, 0x1 ;  /* 0x00000001ff037424 */ /* 0x000fe200078e00ff */
[----:B------:R-:W-:Y:S01]  /*5170*/  LOP3.LUT R9, R23, 0x2, RZ, 0xfc, !PT ;  /* 0x0000000217097812 */ /* 0x000fe200078efcff */
[----:B------:R-:W-:Y:S01]  /*5180*/  IMAD.MOV.U32 R8, RZ, RZ, RZ ;  /* 0x000000ffff087224 */ /* 0x000fe200078e00ff */
[----:B------:R-:W-:Y:S01]  /*5190*/  ULDC UR4, c[0x0][0x600] ;  /* 0x0001800000047ab9 */ /* 0x000fe20000000800 */
[----:B------:R-:W-:-:S02]  /*51a0*/  UIADD3 UR38, UR37, 0x1, URZ ;  /* 0x0000000125267890 */ /* 0x000fc4000fffe03f */
[----:B------:R-:W-:Y:S02]  /*51b0*/  UIADD3 UR4, UR4, -0x1, URZ ;  /* 0xffffffff04047890 */ /* 0x000fe4000fffe03f */
[----:B------:R-:W-:Y:S02]  /*51c0*/  USHF.L.U32 UR5, UR11, UR5, URZ ;  /* 0x000000050b057299 */ /* 0x000fe4000800063f */
[----:B0-----:R-:W-:Y:S02]  /*51d0*/  ULOP3.LUT UR6, UR7, 0x3, URZ, 0xc0, !UPT ;  /* 0x0000000307067892 */ /* 0x001fe4000f8ec03f */
[----:B------:R-:W-:Y:S02]  /*51e0*/  USHF.R.U32.HI UR39, URZ, 0x2, UR7 ;  /* 0x000000023f277899 */ /* 0x000fe40008011607 */
[----:B------:R-:W-:Y:S02]  /*51f0*/  USHF.L.U32 UR13, UR7, 0x4, URZ ;  /* 0x00000004070d7899 */ /* 0x000fe4000800063f */
[----:B------:R-:W-:-:S02]  /*5200*/  USHF.L.U32 UR45, UR7, 0x9, URZ ;  /* 0x00000009072d7899 */ /* 0x000fc4000800063f */
[----:B------:R-:W-:Y:S02]  /*5210*/  ULOP3.LUT UR7, UR7, 0xfffffffc, URZ, 0xc0, !UPT ;  /* 0xfffffffc07077892 */ /* 0x000fe4000f8ec03f */
[----:B------:R-:W-:Y:S02]  /*5220*/  UISETP.GT.U32.AND UP0, UPT, UR6, 0xffff, UPT ;  /* 0x0000ffff0600788c */ /* 0x000fe4000bf04070 */
[----:B------:R-:W-:Y:S02]  /*5230*/  ULOP3.LUT UR9, UR7, 0x1, URZ, 0xfc, !UPT ;  /* 0x0000000107097892 */ /* 0x000fe4000f8efc3f */
[----:B------:R-:W-:Y:S02]  /*5240*/  ULOP3.LUT UR10, UR7, 0x2, URZ, 0xfc, !UPT ;  /* 0x00000002070a7892 */ /* 0x000fe4000f8efc3f */
[----:B------:R-:W-:Y:S02]  /*5250*/  USHF.L.U32 UR8, UR11, UR7, URZ ;  /* 0x000000070b087299 */ /* 0x000fe4000800063f */
[----:B------:R-:W-:-:S02]  /*5260*/  ULOP3.LUT UR7, UR7, 0x3, URZ, 0xfc, !UPT ;  /* 0x0000000307077892 */ /* 0x000fc4000f8efc3f */
[----:B------:R-:W-:Y:S02]  /*5270*/  USEL UR6, UR6, 0xffff, !UP0 ;  /* 0x0000ffff06067887 */ /* 0x000fe4000c000000 */
[----:B------:R-:W-:Y:S02]  /*5280*/  USHF.L.U32 UR9, UR11, UR9, URZ ;  /* 0x000000090b097299 */ /* 0x000fe4000800063f */
[----:B------:R-:W-:Y:S02]  /*5290*/  USHF.L.U32 UR10, UR11, UR10, URZ ;  /* 0x0000000a0b0a7299 */ /* 0x000fe4000800063f */
[----:B------:R-:W-:Y:S02]  /*52a0*/  USHF.L.U32 UR7, UR11, UR7, URZ ;  /* 0x000000070b077299 */ /* 0x000fe4000800063f */
[----:B------:R-:W-:Y:S02]  /*52b0*/  ULOP3.LUT UR6, UR6, 0xffff, URZ, 0xc0, !UPT ;  /* 0x0000ffff06067892 */ /* 0x000fe4000f8ec03f */
[----:B------:R-:W-:-:S02]  /*52c0*/  ULOP3.LUT UR8, UR10, UR8, UR9, 0xfe, !UPT ;  /* 0x000000080a087292 */ /* 0x000fc4000f8efe09 */
[----:B------:R-:W-:Y:S02]  /*52d0*/  USHF.L.U32 UR30, UR30, UR6, URZ ;  /* 0x000000061e1e7299 */ /* 0x000fe4000800063f */
[----:B------:R-:W-:Y:S02]  /*52e0*/  ULOP3.LUT UR29, UR8, UR7, URZ, 0xfc, !UPT ;  /* 0x00000007081d7292 */ /* 0x000fe4000f8efc3f */
[----:B------:R-:W-:Y:S01]  /*52f0*/  ULOP3.LUT UR13, UR13, 0x30, URZ, 0xc0, !UPT ;  /* 0x000000300d0d7892 */ /* 0x000fe2000f8ec03f */
[----:B------:R-:W-:-:S11]  /*5300*/  ULDC.64 UR6, c[0x0][0x198] ;  /* 0x0000660000067ab9 */ /* 0x000fd60000000a00 */
.L_x_115:
[----:B------:R-:W-:-:S03]  /*5310*/  UMOV UR8, 0xffffffff ;  /* 0xffffffff00087882 */ /* 0x000fc60000000000 */
[----:B------:R-:W-:Y:S05]  /*5320*/  BRA.DIV UR8, `(.L_x_104) ;  /* 0x0000001208547947 */ /* 0x000fea000b800000 */
[----:B------:R-:W-:-:S13]  /*5330*/  ELECT P6, URZ, PT ;  /* 0x00000000003f782f */ /* 0x000fda00038c0000 */
.L_x_127:
[----:B------:R-:W0:Y:S01]  /*5340*/  LDC R4, c[0x0][0x28c] ;  /* 0x0000a300ff047b82 */ /* 0x000e220000000800 */
[----:B------:R-:W-:Y:S01]  /*5350*/  BSSY B1, `(.L_x_105) ;  /* 0x000005f000017945 */ /* 0x000fe20003800000 */
[----:B0-----:R-:W-:-:S13]  /*5360*/  ISETP.LT.OR P6, PT, R4, 0x1, !P6 ;  /* 0x000000010400780c */ /* 0x001fda00077c1670 */
[----:B------:R-:W-:Y:S05]  /*5370*/  @P6 BRA `(.L_x_106) ;  /* 0x0000000400706947 */ /* 0x000fea0003800000 */
[----:B------:R-:W-:Y:S01]  /*5380*/  LEA R22, R22, UR39, 0x1 ;  /* 0x0000002716167c11 */ /* 0x000fe2000f8e08ff */
[----:B------:R-:W-:Y:S01]  /*5390*/  IMAD.MOV.U32 R13, RZ, RZ, RZ ;  /* 0x000000ffff0d7224 */ /* 0x000fe200078e00ff */
[----:B------:R-:W-:Y:S01]  /*53a0*/  LEA R18, R18, UR13, 0x6 ;  /* 0x0000000d12127c11 */ /* 0x000fe2000f8e30ff */
[----:B------:R-:W-:Y:S02]  /*53b0*/  IMAD.U32 R14, RZ, RZ, UR38 ;  /* 0x00000026ff0e7e24 */ /* 0x000fe4000f8e00ff */
[----:B------:R-:W-:Y:S02]  /*53c0*/  IMAD.MOV.U32 R4, RZ, RZ, R3 ;  /* 0x000000ffff047224 */ /* 0x000fe400078e0003 */
[----:B------:R-:W-:Y:S02]  /*53d0*/  IMAD.MOV.U32 R5, RZ, RZ, R8 ;  /* 0x000000ffff057224 */ /* 0x000fe400078e0008 */
[----:B------:R-:W-:-:S07]  /*53e0*/  IMAD.SHL.U32 R22, R22, 0x20, RZ ;  /* 0x0000002016167824 */ /* 0x000fce00078e00ff */
.L_x_110:
[----:B------:R-:W0:Y:S01]  /*53f0*/  S2R R7, SR_CgaCtaId ;  /* 0x0000000000077919 */ /* 0x000e220000008800 */
[----:B------:R-:W-:-:S04]  /*5400*/  MOV R6, 0x400 ;  /* 0x0000040000067802 */ /* 0x000fc80000000f00 */
[----:B0-----:R-:W-:Y:S02]  /*5410*/  LEA R12, R7, R6, 0x18 ;  /* 0x00000006070c7211 */ /* 0x001fe400078ec0ff */
[----:B------:R-:W-:Y:S01]  /*5420*/  SHF.L.U32 R6, R4, 0x1f, RZ ;  /* 0x0000001f04067819 */ /* 0x000fe200000006ff */
[----:B------:R-:W0:Y:S02]  /*5430*/  @!P2 LDC R7, c[0x0][0x500] ;  /* 0x00014000ff07ab82 */ /* 0x000e240000000800 */
[----:B------:R-:W-:-:S04]  /*5440*/  IMAD R11, R5, 0x8, R12 ;  /* 0x00000008050b7824 */ /* 0x000fc800078e020c */
[----:B------:R-:W1:Y:S02]  /*5450*/  SYNCS.PHASECHK.TRANS64.TRYWAIT P1, [R11+URZ+0x18], R6 ;  /* 0x000018060b0075a7 */ /* 0x000e64000802017f */
[----:B-1----:R-:W-:Y:S05]  /*5460*/  @!P1 BRA `(.L_x_107) ;  /* 0x0000001000249947 */ /* 0x002fea0003800000 */
.L_x_128:
[----:B-1----:R-:W-:Y:S01]  /*5470*/  PRMT R6, R9, 0x9910, RZ ;  /* 0x0000991009067816 */ /* 0x002fe200000000ff */
[----:B0-----:R0:W-:Y:S03]  /*5480*/  @!P2 SYNCS.ARRIVE.TRANS64 RZ, [R11+URZ], R7 ;  /* 0x000000070bffa9a7 */ /* 0x0011e6000800003f */
[----:B------:R-:W-:-:S13]  /*5490*/  ISETP.NE.AND P1, PT, R6, 0x2, PT ;  /* 0x000000020600780c */ /* 0x000fda0003f25270 */
[----:B0-----:R-:W-:Y:S05]  /*54a0*/  @P1 BRA `(.L_x_108) ;  /* 0x0000000000041947 */ /* 0x001fea0003800000 */
[----:B------:R-:W-:Y:S01]  /*54b0*/  BPT.TRAP 0x1 ;  /* 0x000000040000795c */ /* 0x000fe20000300000 */
.L_x_108:
[----:B------:R-:W-:Y:S05]  /*54c0*/  @P0 BRA `(.L_x_109) ;  /* 0x0000000000040947 */ /* 0x000fea0003800000 */
[----:B------:R-:W-:Y:S01]  /*54d0*/  BPT.TRAP 0x1 ;  /* 0x000000040000795c */ /* 0x000fe20000300000 */
.L_x_109:
[----:B------:R-:W-:Y:S01]  /*54e0*/  R2UR UR8, R5 ;  /* 0x00000000050872ca */ /* 0x000fe200000e0000 */
[----:B------:R-:W-:Y:S01]  /*54f0*/  UIADD3 UR46, UP0, UR6, 0xf0, URZ ;  /* 0x000000f0062e7890 */ /* 0x000fe2000ff1e03f */
[----:B------:R-:W-:Y:S01]  /*5500*/  R2UR UR18, R12 ;  /* 0x000000000c1272ca */ /* 0x000fe200000e0000 */
[----:B------:R-:W-:Y:S01]  /*5510*/  UPRMT UR53, URZ, 0x5410, UR30 ;  /* 0x000054103f357896 */ /* 0x000fe2000800001e */
[----:B------:R-:W-:Y:S01]  /*5520*/  R2UR UR10, R13 ;  /* 0x000000000d0a72ca */ /* 0x000fe200000e0000 */
[----:B------:R-:W-:Y:S01]  /*5530*/  UIADD3.X UR47, URZ, UR7, URZ, UP0, !UPT ;  /* 0x000000073f2f7290 */ /* 0x000fe200087fe43f */
[----:B------:R-:W-:Y:S01]  /*5540*/  R2UR UR9, R11 ;  /* 0x000000000b0972ca */ /* 0x000fe200000e0000 */
[----:B------:R-:W-:Y:S01]  /*5550*/  VIADD R14, R14, 0xffffffff ;  /* 0xffffffff0e0e7836 */ /* 0x000fe20000000000 */
[----:B------:R-:W-:Y:S01]  /*5560*/  R2UR UR11, R22 ;  /* 0x00000000160b72ca */ /* 0x000fe200000e0000 */
[----:B------:R-:W-:Y:S01]  /*5570*/  UIADD3 UR22, UP1, UR6, 0x1f0, URZ ;  /* 0x000001f006167890 */ /* 0x000fe2000ff3e03f */
[----:B------:R-:W-:Y:S01]  /*5580*/  R2UR UR12, R19 ;  /* 0x00000000130c72ca */ /* 0x000fe200000e0000 */
[----:B------:R-:W-:Y:S01]  /*5590*/  UMOV UR14, 0x0 ;  /* 0x00000000000e7882 */ /* 0x000fe20000000000 */
[----:B------:R-:W-:Y:S01]  /*55a0*/  R2UR UR35, R18 ;  /* 0x00000000122372ca */ /* 0x000fe200000e0000 */
[----:B------:R-:W-:Y:S01]  /*55b0*/  USHF.L.U32 UR8, UR8, 0xd, URZ ;  /* 0x0000000d08087899 */ /* 0x000fe2000800063f */
[----:B------:R-:W-:Y:S01]  /*55c0*/  ISETP.GT.AND P3, PT, R14, 0x1, PT ;  /* 0x000000010e00780c */ /* 0x000fe20003f64270 */
[----:B------:R-:W-:Y:S01]  /*55d0*/  UMOV UR15, 0x10000000 ;  /* 0x10000000000f7882 */ /* 0x000fe20000000000 */
[----:B------:R-:W-:Y:S01]  /*55e0*/  UIADD3.X UR23, URZ, UR7, URZ, UP1, !UPT ;  /* 0x000000073f177290 */ /* 0x000fe20008ffe43f */
[----:B------:R-:W-:Y:S01]  /*55f0*/  VIADD R5, R5, 0x1 ;  /* 0x0000000105057836 */ /* 0x000fe20000000000 */
[----:B------:R-:W-:Y:S01]  /*5600*/  ULEA UR16, UR39, UR8, 0xa ;  /* 0x0000000827107291 */ /* 0x000fe2000f8e503f */
[----:B------:R-:W-:Y:S01]  /*5610*/  VIADD R13, R13, 0x80 ;  /* 0x000000800d0d7836 */ /* 0x000fe20000000000 */
[----:B------:R-:W-:-:S02]  /*5620*/  ULOP3.LUT UR8, UR8, 0x600, UR45, 0xf8, !UPT ;  /* 0x0000060008087892 */ /* 0x000fc4000f8ef82d */
[----:B------:R-:W-:Y:S01]  /*5630*/  ULEA UR16, UR16, UR18, 0x2 ;  /* 0x0000001210107291 */ /* 0x000fe2000f8e103f */
[C---:B------:R-:W-:Y:S01]  /*5640*/  ISETP.NE.AND P1, PT, R5.reuse, 0x3, PT ;  /* 0x000000030500780c */ /* 0x040fe20003f25270 */
[----:B------:R-:W-:Y:S02]  /*5650*/  ULEA UR18, UR8, UR18, 0x2 ;  /* 0x0000001208127291 */ /* 0x000fe4000f8e103f */
[----:B------:R-:W-:Y:S01]  /*5660*/  UIADD3 UR8, UR16, 0x100, URZ ;  /* 0x0000010010087890 */ /* 0x000fe2000fffe03f */
[----:B------:R-:W-:Y:S01]  /*5670*/  SEL R7, RZ, 0x1, P1 ;  /* 0x00000001ff077807 */ /* 0x000fe20000800000 */
[----:B------:R-:W-:Y:S01]  /*5680*/  UIADD3 UR58, UR10, 0x20, URZ ;  /* 0x000000200a3a7890 */ /* 0x000fe2000fffe03f */
[----:B------:R-:W-:Y:S01]  /*5690*/  SEL R5, R5, RZ, P1 ;  /* 0x000000ff05057207 */ /* 0x000fe20000800000 */
[----:B------:R-:W-:Y:S01]  /*56a0*/  UIADD3 UR56, UR16, 0x2100, URZ ;  /* 0x0000210010387890 */ /* 0x000fe2000fffe03f */
[----:B------:R-:W-:Y:S01]  /*56b0*/  LOP3.LUT R4, R4, R7, RZ, 0x3c, !PT ;  /* 0x0000000704047212 */ /* 0x000fe200078e3cff */
[----:B------:R-:W-:-:S02]  /*56c0*/  UIADD3 UR50, UR10, 0x40, URZ ;  /* 0x000000400a327890 */ /* 0x000fc4000fffe03f */
[----:B------:R-:W-:Y:S01]  /*56d0*/  UIADD3 UR48, UR16, 0x4100, URZ ;  /* 0x0000410010307890 */ /* 0x000fe2000fffe03f */
[----:B------:R0:W-:Y:S01]  /*56e0*/  UTMALDG.3D.MULTICAST [UR8], [UR46], UR53, desc[UR14] ;  /* 0x00000e082e0073b4 */ /* 0x0001e20008011835 */
[----:B------:R-:W-:Y:S02]  /*56f0*/  UIADD3 UR42, UR10, 0x60, URZ ;  /* 0x000000600a2a7890 */ /* 0x000fe4000fffe03f */
[----:B------:R-:W-:Y:S02]  /*5700*/  UIADD3 UR40, UR16, 0x6100, URZ ;  /* 0x0000610010287890 */ /* 0x000fe4000fffe03f */
[----:B------:R-:W-:Y:S02]  /*5710*/  UPRMT UR31, URZ, 0x5410, UR29 ;  /* 0x000054103f1f7896 */ /* 0x000fe4000800001d */
[----:B------:R-:W-:Y:S02]  /*5720*/  UIADD3 UR32, UR18, 0x18100, URZ ;  /* 0x0001810012207890 */ /* 0x000fe4000fffe03f */
[----:B------:R-:W-:-:S02]  /*5730*/  UIADD3 UR24, UR18, 0x1a100, URZ ;  /* 0x0001a10012187890 */ /* 0x000fc4000fffe03f */
[----:B------:R-:W-:Y:S01]  /*5740*/  UIADD3 UR16, UR18, 0x1c100, URZ ;  /* 0x0001c10012107890 */ /* 0x000fe2000fffe03f */
[----:B------:R-:W-:Y:S01]  /*5750*/  UMOV UR57, UR9 ;  /* 0x0000000900397c82 */ /* 0x000fe20008000000 */
        /* <DEDUP_REMOVED lines=8> */
[----:B------:R1:W-:Y:S01]  /*57e0*/  UTMALDG.3D.MULTICAST [UR56], [UR46], UR53, desc[UR14] ;  /* 0x00000e382e0073b4 */ /* 0x0003e20008011835 */
[----:B------:R-:W-:Y:S01]  /*57f0*/  UMOV UR33, UR9 ;  /* 0x0000000900217c82 */ /* 0x000fe20008000000 */
[----:B------:R-:W-:Y:S01]  /*5800*/  UMOV UR34, UR10 ;  /* 0x0000000a00227c82 */ /* 0x000fe20008000000 */
[----:B------:R-:W-:Y:S01]  /*5810*/  UMOV UR36, UR12 ;  /* 0x0000000c00247c82 */ /* 0x000fe20008000000 */
[----:B0-----:R-:W-:Y:S01]  /*5820*/  UIADD3 UR8, UR18, 0x1e100, URZ ;  /* 0x0001e10012087890 */ /* 0x001fe2000fffe03f */
[----:B------:R-:W-:Y:S01]  /*5830*/  UMOV UR25, UR9 ;  /* 0x0000000900197c82 */ /* 0x000fe20008000000 */
[----:B------:R-:W-:Y:S01]  /*5840*/  UMOV UR27, UR35 ;  /* 0x00000023001b7c82 */ /* 0x000fe20008000000 */
[----:B------:R1:W-:Y:S01]  /*5850*/  UTMALDG.3D.MULTICAST [UR48], [UR46], UR53, desc[UR14] ;  /* 0x00000e302e0073b4 */ /* 0x0003e20008011835 */
        /* <DEDUP_REMOVED lines=9> */
[----:B------:R1:W-:Y:S01]  /*58f0*/  UTMALDG.3D.MULTICAST [UR32], [UR22], UR31, desc[UR14] ;  /* 0x00000e20160073b4 */ /* 0x0003e2000801181f */
[----:B------:R1:W-:Y:S01]  /*5900*/  UTMALDG.3D.MULTICAST [UR24], [UR22], UR31, desc[UR14] ;  /* 0x00000e18160073b4 */ /* 0x0003e2000801181f */
[----:B------:R1:W-:Y:S01]  /*5910*/  UTMALDG.3D.MULTICAST [UR16], [UR22], UR31, desc[UR14] ;  /* 0x00000e10160073b4 */ /* 0x0003e2000801181f */
[----:B------:R1:W-:Y:S02]  /*5920*/  UTMALDG.3D.MULTICAST [UR8], [UR22], UR31, desc[UR14] ;  /* 0x00000e08160073b4 */ /* 0x0003e4000801181f */
[----:B-1----:R-:W-:Y:S05]  /*5930*/  @P3 BRA `(.L_x_110) ;  /* 0xfffffff800ac3947 */ /* 0x002fea000383ffff */
.L_x_106:
[----:B------:R-:W-:Y:S05]  /*5940*/  BSYNC B1 ;  /* 0x0000000000017941 */ /* 0x000fea0003800000 */
.L_x_105:
[----:B------:R-:W2:Y:S01]  /*5950*/  LDL.64 R20, [R1] ;  /* 0x0000000001147983 */ /* 0x000ea20000100a00 */
[----:B------:R-:W-:Y:S01]  /*5960*/  LOP3.LUT P4, RZ, R10, 0xff, RZ, 0xc0, !PT ;  /* 0x000000ff0aff7812 */ /* 0x000fe2000788c0ff */
[----:B------:R-:W-:Y:S01]  /*5970*/  VIADD R7, R8, UR37 ;  /* 0x0000002508077c36 */ /* 0x000fe20008000000 */
[----:B------:R-:W-:Y:S01]  /*5980*/  ULDC.64 UR8, c[0x0][0x650] ;  /* 0x0001940000087ab9 */ /* 0x000fe20000000a00 */
[----:B------:R-:W-:Y:S01]  /*5990*/  IMAD.U32 R8, RZ, RZ, UR37 ;  /* 0x00000025ff087e24 */ /* 0x000fe2000f8e00ff */
[----:B------:R-:W-:Y:S01]  /*59a0*/  UISETP.GE.U32.AND UP0, UPT, UR37, 0x3, UPT ;  /* 0x000000032500788c */ /* 0x000fe2000bf06070 */
[----:B------:R-:W-:Y:S01]  /*59b0*/  BSSY B1, `(.L_x_111) ;  /* 0x000006b000017945 */ /* 0x000fe20003800000 */
[----:B------:R-:W-:Y:S01]  /*59c0*/  ISETP.GT.U32.AND P1, PT, R7, 0x2, PT ;  /* 0x000000020700780c */ /* 0x000fe20003f24070 */
[----:B------:R-:W-:Y:S01]  /*59d0*/  IMAD.MOV.U32 R22, RZ, RZ, -0x1 ;  /* 0xffffffffff167424 */ /* 0x000fe200078e00ff */
[----:B------:R-:W-:Y:S01]  /*59e0*/  PRMT R10, RZ, 0x7610, R10 ;  /* 0x00007610ff0a7816 */ /* 0x000fe2000000000a */
[----:B------:R-:W-:Y:S01]  /*59f0*/  IMAD.MOV.U32 R18, RZ, RZ, -0x1 ;  /* 0xffffffffff127424 */ /* 0x000fe200078e00ff */
[----:B------:R-:W-:Y:S01]  /*5a00*/  ISETP.LT.U32.AND P1, PT, R8, 0x3, P1 ;  /* 0x000000030800780c */ /* 0x000fe20000f21070 */
[----:B------:R-:W-:Y:S01]  /*5a10*/  IMAD.MOV.U32 R19, RZ, RZ, -0x1 ;  /* 0xffffffffff137424 */ /* 0x000fe200078e00ff */
[----:B------:R-:W-:Y:S01]  /*5a20*/  PLOP3.LUT P3, PT, PT, PT, UP0, 0x80, 0x0 ;  /* 0x000000000000781c */ /* 0x000fe20003f6f008 */
[----:B------:R-:W0:Y:S01]  /*5a30*/  @P4 S2R R5, SR_CgaCtaId ;  /* 0x0000000000054919 */ /* 0x000e220000008800 */
[----:B------:R-:W-:-:S04]  /*5a40*/  @P4 MOV R4, 0x400 ;  /* 0x0000040000044802 */ /* 0x000fc80000000f00 */
[----:B0-----:R-:W-:Y:S01]  /*5a50*/  @P4 LEA R6, R5, R4, 0x18 ;  /* 0x0000000405064211 */ /* 0x001fe200078ec0ff */
[----:B------:R-:W-:Y:S01]  /*5a60*/  IMAD.WIDE.U32 R4, R7, -0x55555555, RZ ;  /* 0xaaaaaaab07047825 */ /* 0x000fe200078e00ff */
[----:B------:R-:W-:Y:S02]  /*5a70*/  SEL R4, RZ, 0x1, !P1 ;  /* 0x00000001ff047807 */ /* 0x000fe40004800000 */
[----:B------:R0:W-:Y:S02]  /*5a80*/  @P4 SYNCS.ARRIVE.TRANS64.A1T0 RZ, [R6+URZ+0x68], RZ ;  /* 0x000068ff06ff49a7 */ /* 0x0001e4000810003f */
[----:B------:R-:W-:Y:S02]  /*5a90*/  LOP3.LUT R3, R3, R4, RZ, 0x3c, !PT ;  /* 0x0000000403037212 */ /* 0x000fe400078e3cff */
[----:B------:R-:W-:Y:S02]  /*5aa0*/  PRMT R4, RZ, 0x7610, R4 ;  /* 0x00007610ff047816 */ /* 0x000fe40000000004 */
[----:B0-----:R-:W-:-:S04]  /*5ab0*/  SHF.R.U32.HI R6, RZ, 0x1, R5 ;  /* 0x00000001ff067819 */ /* 0x001fc80000011605 */
[----:B------:R-:W-:Y:S01]  /*5ac0*/  @P3 LOP3.LUT R3, R3, 0x1, R6, 0x78, !PT ;  /* 0x0000000103033812 */ /* 0x000fe200078e7806 */
[----:B------:R-:W-:Y:S01]  /*5ad0*/  IMAD R8, R6, -0x3, R7 ;  /* 0xfffffffd06087824 */ /* 0x000fe200078e0207 */
[----:B--2---:R-:W-:-:S04]  /*5ae0*/  IADD3 R16, P4, R16, R20, RZ ;  /* 0x0000001410107210 */ /* 0x004fc80007f9e0ff */
[----:B------:R-:W-:Y:S01]  /*5af0*/  ISETP.GE.U32.AND P1, PT, R16, UR8, PT ;  /* 0x0000000810007c0c */ /* 0x000fe2000bf26070 */
[----:B------:R-:W-:-:S05]  /*5b00*/  IMAD.X R17, R17, 0x1, R0, P4 ;  /* 0x0000000111117824 */ /* 0x000fca00020e0600 */
[----:B------:R-:W-:-:S13]  /*5b10*/  ISETP.GE.U32.AND.EX P1, PT, R17, UR9, PT, P1 ;  /* 0x0000000911007c0c */ /* 0x000fda000bf26110 */
[----:B------:R-:W-:Y:S05]  /*5b20*/  @P1 BRA `(.L_x_112) ;  /* 0x00000004004c1947 */ /* 0x000fea0003800000 */
[----:B------:R-:W0:Y:S01]  /*5b30*/  S2R R12, SR_CTAID.X ;  /* 0x00000000000c7919 */ /* 0x000e220000002500 */
[----:B------:R-:W-:Y:S01]  /*5b40*/  ULDC.64 UR8, c[0x0][0x628] ;  /* 0x00018a0000087ab9 */ /* 0x000fe20000000a00 */
[----:B------:R-:W1:Y:S01]  /*5b50*/  LDC R13, c[0x0][0x144] ;  /* 0x00005100ff0d7b82 */ /* 0x000e620000000800 */
[----:B------:R-:W-:Y:S01]  /*5b60*/  ISETP.NE.U32.AND P1, PT, RZ, UR8, PT ;  /* 0x00000008ff007c0c */ /* 0x000fe2000bf25070 */
[----:B------:R-:W2:Y:S01]  /*5b70*/  S2R R11, SR_CTAID.Y ;  /* 0x00000000000b7919 */ /* 0x000ea20000002600 */
[----:B------:R-:W-:Y:S01]  /*5b80*/  ULDC UR10, c[0x0][0x150] ;  /* 0x00005400000a7ab9 */ /* 0x000fe20000000800 */
[----:B------:R-:W-:Y:S01]  /*5b90*/  ULDC UR11, c[0x0][0x630] ;  /* 0x00018c00000b7ab9 */ /* 0x000fe20000000800 */
[----:B------:R-:W-:Y:S01]  /*5ba0*/  ISETP.NE.AND.EX P1, PT, RZ, UR9, PT, P1 ;  /* 0x00000009ff007c0c */ /* 0x000fe2000bf25310 */
[----:B------:R-:W-:Y:S01]  /*5bb0*/  IMAD.MOV.U32 R4, RZ, RZ, R16 ;  /* 0x000000ffff047224 */ /* 0x000fe200078e0010 */
[----:B0-----:R-:W-:-:S05]  /*5bc0*/  I2FP.F32.U32 R5, R12 ;  /* 0x0000000c00057245 */ /* 0x001fca0000201000 */
[----:B------:R-:W-:Y:S01]  /*5bd0*/  FMUL R14, R5, UR10 ;  /* 0x0000000a050e7c20 */ /* 0x000fe20008400000 */
[----:B------:R-:W-:-:S05]  /*5be0*/  IMAD.MOV.U32 R5, RZ, RZ, R17 ;  /* 0x000000ffff057224 */ /* 0x000fca00078e0011 */
[----:B--2---:R-:W-:Y:S05]  /*5bf0*/  @!P1 BRA `(.L_x_113) ;  /* 0x0000000000289947 */ /* 0x004fea0003800000 */
[----:B------:R-:W-:Y:S02]  /*5c00*/  ULDC UR10, c[0x0][0x634] ;  /* 0x00018d00000a7ab9 */ /* 0x000fe40000000800 */
[----:B------:R-:W-:-:S05]  /*5c10*/  IADD3 R5, P1, R16, UR10, RZ ;  /* 0x0000000a10057c10 */ /* 0x000fca000ff3e0ff */
[----:B------:R-:W-:-:S04]  /*5c20*/  IMAD.X R15, RZ, RZ, R17, P1 ;  /* 0x000000ffff0f7224 */ /* 0x000fc800008e0611 */
[----:B------:R-:W-:-:S04]  /*5c30*/  IMAD.WIDE.U32 R6, R15, UR8, RZ ;  /* 0x000000080f067c25 */ /* 0x000fc8000f8e00ff */
[----:B------:R-:W-:-:S04]  /*5c40*/  IMAD.WIDE.U32 R6, P1, R5, UR9, R6 ;  /* 0x0000000905067c25 */ /* 0x000fc8000f820006 */
[----:B------:R-:W-:-:S04]  /*5c50*/  IMAD.WIDE.U32 R4, R5, UR8, RZ ;  /* 0x0000000805047c25 */ /* 0x000fc8000f8e00ff */
[----:B------:R-:W-:Y:S01]  /*5c60*/  IMAD.MOV.U32 R4, RZ, RZ, R7 ;  /* 0x000000ffff047224 */ /* 0x000fe200078e0007 */
[----:B------:R-:W-:Y:S01]  /*5c70*/  IADD3 RZ, P3, R5, R6, RZ ;  /* 0x0000000605ff7210 */ /* 0x000fe20007f7e0ff */
[----:B------:R-:W-:-:S04]  /*5c80*/  IMAD.X R5, RZ, RZ, RZ, P1 ;  /* 0x000000ffff057224 */ /* 0x000fc800008e06ff */
[----:B------:R-:W-:-:S08]  /*5c90*/  IMAD.WIDE.U32.X R4, R15, UR9, R4, P3 ;  /* 0x000000090f047c25 */ /* 0x000fd000098e0404 */
.L_x_113:
[--C-:B------:R-:W-:Y:S01]  /*5ca0*/  SHF.R.U64 R19, R4, UR11, R5.reuse ;  /* 0x0000000b04137c19 */ /* 0x100fe20008001205 */
[----:B------:R-:W0:Y:S01]  /*5cb0*/  F2I.U32.TRUNC.NTZ R14, R14 ;  /* 0x0000000e000e7305 */ /* 0x000e22000020f000 */
[----:B------:R-:W-:Y:S01]  /*5cc0*/  SHF.R.U32.HI R4, RZ, UR11, R5 ;  /* 0x0000000bff047c19 */ /* 0x000fe20008011605 */
[----:B------:R-:W-:Y:S01]  /*5cd0*/  ULDC.64 UR8, c[0x0][0x620] ;  /* 0x0001880000087ab9 */ /* 0x000fe20000000a00 */
[----:B------:R-:W-:Y:S01]  /*5ce0*/  IADD3 R7, P1, RZ, -R19, RZ ;  /* 0x80000013ff077210 */ /* 0x000fe20007f3e0ff */
[----:B------:R-:W-:Y:S01]  /*5cf0*/  ULDC.64 UR10, c[0x0][0x640] ;  /* 0x00019000000a7ab9 */ /* 0x000fe20000000a00 */
[----:B------:R-:W2:Y:S03]  /*5d00*/  LDC R18, c[0x0][0x148] ;  /* 0x00005200ff127b82 */ /* 0x000ea60000000800 */
[----:B------:R-:W-:Y:S01]  /*5d10*/  IMAD.X R4, RZ, RZ, ~R4, P1 ;  /* 0x000000ffff047224 */ /* 0x000fe200008e0e04 */
[----:B------:R-:W-:-:S03]  /*5d20*/  ISETP.NE.U32.AND P1, PT, RZ, UR10, PT ;  /* 0x0000000aff007c0c */ /* 0x000fc6000bf25070 */
[----:B------:R-:W-:Y:S01]  /*5d30*/  IMAD R6, R4, UR8, RZ ;  /* 0x0000000804067c24 */ /* 0x000fe2000f8e02ff */
[----:B------:R-:W-:Y:S01]  /*5d40*/  ISETP.NE.AND.EX P1, PT, RZ, UR11, PT, P1 ;  /* 0x0000000bff007c0c */ /* 0x000fe2000bf25310 */
[----:B------:R-:W-:Y:S01]  /*5d50*/  IMAD.WIDE.U32 R4, R7, UR8, R16 ;  /* 0x0000000807047c25 */ /* 0x000fe2000f8e0010 */
[----:B------:R-:W-:-:S03]  /*5d60*/  ULDC UR8, c[0x0][0x618] ;  /* 0x0001860000087ab9 */ /* 0x000fc60000000800 */
[----:B------:R-:W-:Y:S01]  /*5d70*/  IMAD R7, R7, UR9, R6 ;  /* 0x0000000907077c24 */ /* 0x000fe2000f8e0206 */
[----:B------:R-:W-:Y:S01]  /*5d80*/  ULDC UR9, c[0x0][0x154] ;  /* 0x0000550000097ab9 */ /* 0x000fe20000000800 */
[----:B0-----:R-:W-:Y:S02]  /*5d90*/  IMAD.MOV R6, RZ, RZ, -R14 ;  /* 0x000000ffff067224 */ /* 0x001fe400078e0a0e */
[----:B------:R-:W-:Y:S02]  /*5da0*/  IMAD.IADD R5, R5, 0x1, R7 ;  /* 0x0000000105057824 */ /* 0x000fe400078e0207 */
[----:B-1----:R-:W-:Y:S01]  /*5db0*/  IMAD R12, R13, R6, R12 ;  /* 0x000000060d0c7224 */ /* 0x002fe200078e020c */
[----:B------:R-:W-:Y:S02]  /*5dc0*/  I2FP.F32.U32 R6, R11 ;  /* 0x0000000b00067245 */ /* 0x000fe40000201000 */
[--C-:B------:R-:W-:Y:S02]  /*5dd0*/  SHF.R.U64 R13, R4, UR8, R5.reuse ;  /* 0x00000008040d7c19 */ /* 0x100fe40008001205 */
[----:B------:R-:W-:Y:S01]  /*5de0*/  SHF.R.U32.HI R4, RZ, UR8, R5 ;  /* 0x00000008ff047c19 */ /* 0x000fe20008011605 */
[----:B------:R-:W-:Y:S01]  /*5df0*/  FMUL R6, R6, UR9 ;  /* 0x0000000906067c20 */ /* 0x000fe20008400000 */
[----:B------:R-:W-:-:S02]  /*5e00*/  ULDC UR8, c[0x0][0x608] ;  /* 0x0001820000087ab9 */ /* 0x000fc40000000800 */
[--C-:B------:R-:W-:Y:S01]  /*5e10*/  SHF.R.U64 R15, R13, UR8, R4.reuse ;  /* 0x000000080d0f7c19 */ /* 0x100fe20008001204 */
[----:B------:R0:W1:Y:S01]  /*5e20*/  F2I.U32.TRUNC.NTZ R20, R6 ;  /* 0x0000000600147305 */ /* 0x000062000020f000 */
[----:B------:R-:W-:Y:S01]  /*5e30*/  SHF.R.U32.HI R4, RZ, UR8, R4 ;  /* 0x00000008ff047c19 */ /* 0x000fe20008011604 */
[----:B------:R-:W-:-:S03]  /*5e40*/  ULDC UR8, c[0x0][0x658] ;  /* 0x0001960000087ab9 */ /* 0x000fc60000000800 */
[--C-:B------:R-:W-:Y:S02]  /*5e50*/  SHF.R.U64 R14, R15, UR8, R4.reuse ;  /* 0x000000080f0e7c19 */ /* 0x100fe40008001204 */
[----:B------:R-:W-:-:S03]  /*5e60*/  SHF.R.U32.HI R21, RZ, UR8, R4 ;  /* 0x00000008ff157c19 */ /* 0x000fc60008011604 */
[----:B------:R-:W-:Y:S02]  /*5e70*/  IMAD.MOV.U32 R4, RZ, RZ, R14 ;  /* 0x000000ffff047224 */ /* 0x000fe400078e000e */
[----:B------:R-:W-:Y:S01]  /*5e80*/  IMAD.MOV.U32 R5, RZ, RZ, R21 ;  /* 0x000000ffff057224 */ /* 0x000fe200078e0015 */
[----:B0-----:R-:W-:Y:S06]  /*5e90*/  @!P1 BRA `(.L_x_114) ;  /* 0x0000000000289947 */ /* 0x001fec0003800000 */
        /* <DEDUP_REMOVED lines=10> */
.L_x_114:
[----:B------:R-:W-:Y:S01]  /*5f40*/  ISETP.NE.AND P1, PT, R2, 0x1, PT ;  /* 0x000000010200780c */ /* 0x000fe20003f25270 */
[----:B------:R-:W-:Y:S01]  /*5f50*/  ULDC UR8, c[0x0][0x648] ;  /* 0x0001920000087ab9 */ /* 0x000fe20000000800 */
[----:B------:R-:W-:Y:S01]  /*5f60*/  LOP3.LUT R15, R15, UR21, RZ, 0xc0, !PT ;  /* 0x000000150f0f7c12 */ /* 0x000fe2000f8ec0ff */
[----:B-1----:R-:W-:Y:S01]  /*5f70*/  IMAD.MOV R20, RZ, RZ, -R20 ;  /* 0x000000ffff147224 */ /* 0x002fe200078e0a14 */
[----:B------:R-:W-:Y:S01]  /*5f80*/  SHF.R.U64 R4, R4, UR8, R5 ;  /* 0x0000000804047c19 */ /* 0x000fe20008001205 */
[----:B------:R-:W-:Y:S01]  /*5f90*/  ULDC UR8, c[0x0][0x638] ;  /* 0x00018e0000087ab9 */ /* 0x000fe20000000800 */
[----:B------:R-:W-:Y:S01]  /*5fa0*/  LOP3.LUT R13, R13, UR4, RZ, 0xc0, !PT ;  /* 0x000000040d0d7c12 */ /* 0x000fe2000f8ec0ff */
[----:B------:R-:W-:Y:S02]  /*5fb0*/  ULDC UR9, c[0x0][0x610] ;  /* 0x0001840000097ab9 */ /* 0x000fe40000000800 */
[----:B------:R-:W-:Y:S02]  /*5fc0*/  IMAD.MOV R5, RZ, RZ, -R4 ;  /* 0x000000ffff057224 */ /* 0x000fe400078e0a04 */
[----:B------:R-:W-:-:S02]  /*5fd0*/  IMAD R15, R4, UR5, R15 ;  /* 0x00000005040f7c24 */ /* 0x000fc4000f8e020f */
[----:B--2---:R-:W-:Y:S02]  /*5fe0*/  @P1 IMAD R12, R18, R20, R11 ;  /* 0x00000014120c1224 */ /* 0x004fe400078e020b */
[----:B------:R-:W-:Y:S01]  /*5ff0*/  IMAD R14, R5, UR8, R14 ;  /* 0x00000008050e7c24 */ /* 0x000fe2000f8e020e */
[----:B------:R-:W-:Y:S01]  /*6000*/  ULDC UR8, c[0x0][0x600] ;  /* 0x0001800000087ab9 */ /* 0x000fe20000000800 */
[----:B------:R-:W-:Y:S02]  /*6010*/  IMAD R12, R15, UR9, R12 ;  /* 0x000000090f0c7c24 */ /* 0x000fe4000f8e020c */
[----:B------:R-:W-:Y:S02]  /*6020*/  IMAD R5, R14, UR8, R13 ;  /* 0x000000080e057c24 */ /* 0x000fe4000f8e020d */
[----:B------:R-:W-:-:S03]  /*6030*/  IMAD.MOV.U32 R4, RZ, RZ, 0x1 ;  /* 0x00000001ff047424 */ /* 0x000fc600078e00ff */
[----:B------:R-:W-:Y:S02]  /*6040*/  SEL R18, R5, R12, !P1 ;  /* 0x0000000c05127207 */ /* 0x000fe40004800000 */
[----:B------:R-:W-:-:S07]  /*6050*/  SEL R22, R12, R5, !P1 ;  /* 0x000000050c167207 */ /* 0x000fce0004800000 */
.L_x_112:
[----:B------:R-:W-:Y:S05]  /*6060*/  BSYNC B1 ;  /* 0x0000000000017941 */ /* 0x000fea0003800000 */
.L_x_111:
[----:B------:R-:W-:-:S13]  /*6070*/  LOP3.LUT P1, RZ, R4, 0xff, RZ, 0xc0, !PT ;  /* 0x000000ff04ff7812 */ /* 0x000fda000782c0ff */
[----:B------:R-:W-:Y:S05]  /*6080*/  @P1 BRA `(.L_x_115) ;  /* 0xfffffff000a01947 */ /* 0x000fea000383ffff */
[----:B------:R-:W-:Y:S05]  /*6090*/  BSYNC B0 ;  /* 0x0000000000007941 */ /* 0x000fea0003800000 */
.L_x_103:
[----:B------:R-:W-:-:S03]  /*60a0*/  UMOV UR8, 0xffffffff ;  /* 0xffffffff00087882 */ /* 0x000fc60000000000 */
[----:B------:R-:W-:Y:S05]  /*60b0*/  BRA.DIV UR8, `(.L_x_116) ;  /* 0x0000000608247947 */ /* 0x000fea000b800000 */
[----:B------:R-:W-:-:S13]  /*60c0*/  ELECT P6, URZ, PT ;  /* 0x00000000003f782f */ /* 0x000fda00038c0000 */
.L_x_131:
[----:B------:R-:W-:Y:S04]  /*60d0*/  BSSY B0, `(.L_x_117) ;  /* 0x0000022000007945 */ /* 0x000fe80003800000 */
[----:B------:R-:W-:Y:S05]  /*60e0*/  @!P6 BRA `(.L_x_118) ;  /* 0x000000000080e947 */ /* 0x000fea0003800000 */
[----:B------:R-:W-:-:S04]  /*60f0*/  LOP3.LUT R23, R23, 0x2, RZ, 0xfc, !PT ;  /* 0x0000000217177812 */ /* 0x000fc800078efcff */
[----:B------:R-:W-:-:S13]  /*6100*/  ISETP.NE.AND P0, PT, R23, 0x3, PT ;  /* 0x000000031700780c */ /* 0x000fda0003f05270 */
[----:B------:R-:W-:Y:S05]  /*6110*/  @!P0 BRA `(.L_x_119) ;  /* 0x0000000000048947 */ /* 0x000fea0003800000 */
[----:B------:R-:W-:Y:S01]  /*6120*/  BPT.TRAP 0x1 ;  /* 0x000000040000795c */ /* 0x000fe20000300000 */
.L_x_119:
[----:B------:R-:W0:Y:S01]  /*6130*/  S2R R5, SR_CgaCtaId ;  /* 0x0000000000057919 */ /* 0x000e220000008800 */
[----:B------:R-:W-:Y:S02]  /*6140*/  MOV R0, 0x400 ;  /* 0x0000040000007802 */ /* 0x000fe40000000f00 */
[----:B------:R-:W-:Y:S02]  /*6150*/  SHF.L.U32 R2, R3, 0x1f, RZ ;  /* 0x0000001f03027819 */ /* 0x000fe400000006ff */
[----:B0-----:R-:W-:-:S05]  /*6160*/  LEA R5, R5, R0, 0x18 ;  /* 0x0000000005057211 */ /* 0x001fca00078ec0ff */
[----:B------:R-:W-:-:S04]  /*6170*/  VIADD R5, R5, 0x18 ;  /* 0x0000001805057836 */ /* 0x000fc80000000000 */
[C---:B------:R-:W-:Y:S02]  /*6180*/  IMAD R7, R8.reuse, 0x8, R5 ;  /* 0x0000000808077824 */ /* 0x040fe400078e0205 */
[----:B------:R-:W-:Y:S02]  /*6190*/  VIADD R8, R8, 0x1 ;  /* 0x0000000108087836 */ /* 0x000fe40000000000 */
[----:B------:R-:W0:Y:S03]  /*61a0*/  SYNCS.PHASECHK.TRANS64.TRYWAIT P0, [R7+URZ], R2 ;  /* 0x00000002070075a7 */ /* 0x000e26000800017f */
[----:B------:R-:W-:-:S04]  /*61b0*/  ISETP.NE.AND P1, PT, R8, 0x3, PT ;  /* 0x000000030800780c */ /* 0x000fc80003f25270 */
[----:B------:R-:W-:Y:S02]  /*61c0*/  SEL R0, RZ, 0x1, P1 ;  /* 0x00000001ff007807 */ /* 0x000fe40000800000 */
[----:B------:R-:W-:Y:S02]  /*61d0*/  SEL R8, R8, RZ, P1 ;  /* 0x000000ff08087207 */ /* 0x000fe40000800000 */
[----:B------:R-:W-:-:S03]  /*61e0*/  LOP3.LUT R9, R3, R0, RZ, 0x3c, !PT ;  /* 0x0000000003097212 */ /* 0x000fc600078e3cff */
[----:B------:R-:W-:Y:S01]  /*61f0*/  IMAD R4, R8, 0x8, R5 ;  /* 0x0000000808047824 */ /* 0x000fe200078e0205 */
[----:B------:R-:W-:Y:S01]  /*6200*/  SHF.L.U32 R3, R9, 0x1f, RZ ;  /* 0x0000001f09037819 */ /* 0x000fe200000006ff */
[----:B0-----:R-:W-:Y:S06]  /*6210*/  @!P0 BRA `(.L_x_120) ;  /* 0x0000000000ec8947 */ /* 0x001fec0003800000 */
.L_x_132:
[----:B------:R-:W1:Y:S01]  /*6220*/  SYNCS.PHASECHK.TRANS64.TRYWAIT P0, [R4+URZ], R3 ;  /* 0x00000003040075a7 */ /* 0x000e62000800017f */
[----:B------:R-:W-:-:S05]  /*6230*/  VIADD R0, R8, 0x1 ;  /* 0x0000000108007836 */ /* 0x000fca0000000000 */
[----:B------:R-:W-:-:S04]  /*6240*/  ISETP.NE.AND P1, PT, R0, 0x3, PT ;  /* 0x000000030000780c */ /* 0x000fc80003f25270 */
[----:B0-----:R-:W-:Y:S02]  /*6250*/  SEL R2, RZ, 0x1, P1 ;  /* 0x00000001ff027807 */ /* 0x001fe40000800000 */
[----:B------:R-:W-:Y:S02]  /*6260*/  SEL R0, R0, RZ, P1 ;  /* 0x000000ff00007207 */ /* 0x000fe40000800000 */
[----:B------:R-:W-:Y:S01]  /*6270*/  LOP3.LUT R2, R9, R2, RZ, 0x3c, !PT ;  /* 0x0000000209027212 */ /* 0x000fe200078e3cff */
[----:B-1----:R-:W-:Y:S06]  /*6280*/  @!P0 BRA `(.L_x_121) ;  /* 0x0000000000e48947 */ /* 0x002fec0003800000 */
.L_x_133:
[----:B------:R-:W-:Y:S01]  /*6290*/  IMAD R5, R0, 0x8, R5 ;  /* 0x0000000800057824 */ /* 0x000fe200078e0205 */
[----:B------:R-:W-:-:S07]  /*62a0*/  SHF.L.U32 R0, R2, 0x1f, RZ ;  /* 0x0000001f02007819 */ /* 0x000fce00000006ff */
.L_x_122:
[----:B-1----:R1:W2:Y:S02]  /*62b0*/  SYNCS.PHASECHK.TRANS64.TRYWAIT P0, [R5+URZ], R0 ;  /* 0x00000000050075a7 */ /* 0x0022a4000800017f */
[----:B--2---:R-:W-:Y:S05]  /*62c0*/  @!P0 NANOSLEEP.SYNCS 0x989680 ;  /* 0x009896800000895d */ /* 0x004fea0003900000 */
[----:B------:R-:W2:Y:S02]  /*62d0*/  @!P0 SYNCS.PHASECHK.TRANS64 P0, [R5+URZ], R0 ;  /* 0x00000000050085a7 */ /* 0x000ea4000800007f */
[----:B--2---:R-:W-:Y:S05]  /*62e0*/  @!P0 BRA `(.L_x_122) ;  /* 0xfffffffc00f08947 */ /* 0x004fea000383ffff */
.L_x_118:
[----:B------:R-:W-:Y:S05]  /*62f0*/  BSYNC B0 ;  /* 0x0000000000007941 */ /* 0x000fea0003800000 */
.L_x_117:
[----:B------:R-:W-:Y:S05]  /*6300*/  EXIT ;  /* 0x000000000000794d */ /* 0x000fea0003800000 */
.L_x_19:
[----:B0-----:R-:W-:-:S04]  /*6310*/  IMAD.U32 R3, RZ, RZ, UR43 ;  /* 0x0000002bff037e24 */ /* 0x001fc8000f8e00ff */
[----:B------:R0:W1:Y:S03]  /*6320*/  SYNCS.PHASECHK.TRANS64.TRYWAIT P0, [R3+URZ+-0x8], R0 ;  /* 0xfffff800030075a7 */ /* 0x000066000800017f */
[----:B-1----:R-:W-:Y:S05]  /*6330*/  @!P0 NANOSLEEP.SYNCS 0x989680 ;  /* 0x009896800000895d */ /* 0x002fea0003900000 */
[----:B------:R-:W1:Y:S02]  /*6340*/  @!P0 SYNCS.PHASECHK.TRANS64 P0, [R3+URZ+-0x8], R0 ;  /* 0xfffff800030085a7 */ /* 0x000e64000800007f */
[----:B-1----:R-:W-:Y:S05]  /*6350*/  @!P0 BRA `(.L_x_19) ;  /* 0xfffffffc00ec8947 */ /* 0x002fea000383ffff */
[----:B------:R-:W-:Y:S05]  /*6360*/  BRA `(.L_x_123) ;  /* 0xffffffb400307947 */ /* 0x000fea000383ffff */
.L_x_24:
[----:B-1----:R1:W2:Y:S02]  /*6370*/  SYNCS.PHASECHK.TRANS64.TRYWAIT P1, [R3+URZ], R0 ;  /* 0x00000000030075a7 */ /* 0x0022a4000802017f */
[----:B--2---:R-:W-:Y:S05]  /*6380*/  @!P1 NANOSLEEP.SYNCS 0x989680 ;  /* 0x009896800000995d */ /* 0x004fea0003900000 */
[----:B------:R-:W2:Y:S02]  /*6390*/  @!P1 SYNCS.PHASECHK.TRANS64 P1, [R3+URZ], R0 ;  /* 0x00000000030095a7 */ /* 0x000ea4000802007f */
[----:B--2---:R-:W-:Y:S05]  /*63a0*/  @!P1 BRA `(.L_x_24) ;  /* 0xfffffffc00f09947 */ /* 0x004fea000383ffff */
[----:B------:R-:W-:Y:S05]  /*63b0*/  BRA `(.L_x_23) ;  /* 0xffffffb4009c7947 */ /* 0x000fea000383ffff */
.L_x_29:
[----:B-1----:R-:W-:-:S04]  /*63c0*/  IMAD.U32 R5, RZ, RZ, UR5 ;  /* 0x00000005ff057e24 */ /* 0x002fc8000f8e00ff */
[----:B------:R1:W2:Y:S03]  /*63d0*/  SYNCS.PHASECHK.TRANS64.TRYWAIT P1, [R5+URZ], R4 ;  /* 0x00000004050075a7 */ /* 0x0002a6000802017f */
[----:B--2---:R-:W-:Y:S05]  /*63e0*/  @!P1 NANOSLEEP.SYNCS 0x989680 ;  /* 0x009896800000995d */ /* 0x004fea0003900000 */
[----:B------:R-:W2:Y:S02]  /*63f0*/  @!P1 SYNCS.PHASECHK.TRANS64 P1, [R5+URZ], R4 ;  /* 0x00000004050095a7 */ /* 0x000ea4000802007f */
[----:B--2---:R-:W-:Y:S05]  /*6400*/  @!P1 BRA `(.L_x_29) ;  /* 0xfffffffc00ec9947 */ /* 0x004fea000383ffff */
[----:B------:R-:W-:Y:S05]  /*6410*/  BRA `(.L_x_28) ;  /* 0xffffffbc00a47947 */ /* 0x000fea000383ffff */
.L_x_35:
[----:B0-----:R-:W-:-:S04]  /*6420*/  IMAD.U32 R3, RZ, RZ, UR43 ;  /* 0x0000002bff037e24 */ /* 0x001fc8000f8e00ff */
[----:B------:R0:W1:Y:S03]  /*6430*/  SYNCS.PHASECHK.TRANS64.TRYWAIT P0, [R3+URZ+0x8], R0 ;  /* 0x00000800030075a7 */ /* 0x000066000800017f */
[----:B-1----:R-:W-:Y:S05]  /*6440*/  @!P0 NANOSLEEP.SYNCS 0x989680 ;  /* 0x009896800000895d */ /* 0x002fea0003900000 */
[----:B------:R-:W1:Y:S02]  /*6450*/  @!P0 SYNCS.PHASECHK.TRANS64 P0, [R3+URZ+0x8], R0 ;  /* 0x00000800030085a7 */ /* 0x000e64000800007f */
[----:B-1----:R-:W-:Y:S05]  /*6460*/  @!P0 BRA `(.L_x_35) ;  /* 0xfffffffc00ec8947 */ /* 0x002fea000383ffff */
[----:B------:R-:W-:Y:S05]  /*6470*/  BRA `(.L_x_124) ;  /* 0xffffffc800347947 */ /* 0x000fea000383ffff */
.L_x_104:
[----:B------:R-:W-:Y:S01]  /*6480*/  BSSY B1, `(.L_x_125) ;  /* 0x0000006000017945 */ /* 0x000fe20003800000 */
[----:B------:R-:W-:-:S07]  /*6490*/  IMAD.MOV.U32 R15, RZ, RZ, -0x1 ;  /* 0xffffffffff0f7424 */ /* 0x000fce00078e00ff */
[----:B-----5:R-:W-:Y:S05]  /*64a0*/  WARPSYNC.COLLECTIVE R15, `(.L_x_126) ;  /* 0x000000000f0c7348 */ /* 0x020fea0003c00000 */
[----:B------:R-:W-:Y:S02]  /*64b0*/  ELECT P6, UR62, PT ;  /* 0x00000000003e782f */ /* 0x000fe400038c0000 */
[----:B------:R-:W-:Y:S01]  /*64c0*/  MOV R14, UR62 ;  /* 0x0000003e000e7c02 */ /* 0x000fe20008000f00 */
[----:B-----5:R-:W-:Y:S10]  /*64d0*/  ENDCOLLECTIVE ;  /* 0x000000000000791b */ /* 0x020ff40003800000 */
.L_x_126:
[----:B------:R-:W-:Y:S05]  /*64e0*/  BSYNC B1 ;  /* 0x0000000000017941 */ /* 0x000fea0003800000 */
.L_x_125:
[----:B------:R-:W-:Y:S05]  /*64f0*/  BRA `(.L_x_127) ;  /* 0xffffffec00907947 */ /* 0x000fea000383ffff */
.L_x_107:
[----:B-1----:R1:W2:Y:S02]  /*6500*/  SYNCS.PHASECHK.TRANS64.TRYWAIT P1, [R11+URZ+0x18], R6 ;  /* 0x000018060b0075a7 */ /* 0x0022a4000802017f */
[----:B--2---:R-:W-:Y:S05]  /*6510*/  @!P1 NANOSLEEP.SYNCS 0x989680 ;  /* 0x009896800000995d */ /* 0x004fea0003900000 */
[----:B------:R-:W2:Y:S02]  /*6520*/  @!P1 SYNCS.PHASECHK.TRANS64 P1, [R11+URZ+0x18], R6 ;  /* 0x000018060b0095a7 */ /* 0x000ea4000802007f */
[----:B--2---:R-:W-:Y:S05]  /*6530*/  @!P1 BRA `(.L_x_107) ;  /* 0xfffffffc00f09947 */ /* 0x004fea000383ffff */
[----:B------:R-:W-:Y:S05]  /*6540*/  BRA `(.L_x_128) ;  /* 0xffffffec00c87947 */ /* 0x000fea000383ffff */
.L_x_116:
[----:B------:R-:W-:Y:S01]  /*6550*/  BSSY B0, `(.L_x_129) ;  /* 0x0000006000007945 */ /* 0x000fe20003800000 */
[----:B------:R-:W-:-:S07]  /*6560*/  IMAD.MOV.U32 R15, RZ, RZ, -0x1 ;  /* 0xffffffffff0f7424 */ /* 0x000fce00078e00ff */
[----:B-----5:R-:W-:Y:S05]  /*6570*/  WARPSYNC.COLLECTIVE R15, `(.L_x_130) ;  /* 0x000000000f0c7348 */ /* 0x020fea0003c00000 */
[----:B------:R-:W-:Y:S02]  /*6580*/  ELECT P6, UR62, PT ;  /* 0x00000000003e782f */ /* 0x000fe400038c0000 */
[----:B------:R-:W-:Y:S01]  /*6590*/  MOV R14, UR62 ;  /* 0x0000003e000e7c02 */ /* 0x000fe20008000f00 */
[----:B-----5:R-:W-:Y:S10]  /*65a0*/  ENDCOLLECTIVE ;  /* 0x000000000000791b */ /* 0x020ff40003800000 */
.L_x_130:
[----:B------:R-:W-:Y:S05]  /*65b0*/  BSYNC B0 ;  /* 0x0000000000007941 */ /* 0x000fea0003800000 */
.L_x_129:
[----:B------:R-:W-:Y:S05]  /*65c0*/  BRA `(.L_x_131) ;  /* 0xfffffff800c07947 */ /* 0x000fea000383ffff */
.L_x_120:
[----:B0-----:R0:W1:Y:S02]  /*65d0*/  SYNCS.PHASECHK.TRANS64.TRYWAIT P0, [R7+URZ], R2 ;  /* 0x00000002070075a7 */ /* 0x001064000800017f */
[----:B-1----:R-:W-:Y:S05]  /*65e0*/  @!P0 NANOSLEEP.SYNCS 0x989680 ;  /* 0x009896800000895d */ /* 0x002fea0003900000 */
[----:B------:R-:W1:Y:S02]  /*65f0*/  @!P0 SYNCS.PHASECHK.TRANS64 P0, [R7+URZ], R2 ;  /* 0x00000002070085a7 */ /* 0x000e64000800007f */
[----:B-1----:R-:W-:Y:S05]  /*6600*/  @!P0 BRA `(.L_x_120) ;  /* 0xfffffffc00f08947 */ /* 0x002fea000383ffff */
[----:B------:R-:W-:Y:S05]  /*6610*/  BRA `(.L_x_132) ;  /* 0xfffffffc00007947 */ /* 0x000fea000383ffff */
.L_x_121:
[----:B0-----:R0:W1:Y:S02]  /*6620*/  SYNCS.PHASECHK.TRANS64.TRYWAIT P0, [R4+URZ], R3 ;  /* 0x00000003040075a7 */ /* 0x001064000800017f */
[----:B-1----:R-:W-:Y:S05]  /*6630*/  @!P0 NANOSLEEP.SYNCS 0x989680 ;  /* 0x009896800000895d */ /* 0x002fea0003900000 */
[----:B------:R-:W1:Y:S02]  /*6640*/  @!P0 SYNCS.PHASECHK.TRANS64 P0, [R4+URZ], R3 ;  /* 0x00000003040085a7 */ /* 0x000e64000800007f */
[----:B-1----:R-:W-:Y:S05]  /*6650*/  @!P0 BRA `(.L_x_121) ;  /* 0xfffffffc00f08947 */ /* 0x002fea000383ffff */
[----:B------:R-:W-:Y:S05]  /*6660*/  BRA `(.L_x_133) ;  /* 0xfffffffc00087947 */ /* 0x000fea000383ffff */
.L_x_134:
[----:B------:R-:W-:-:S00]  /*6670*/  BRA `(.L_x_134) ;  /* 0xfffffffc00fc7947 */ /* 0x000fc0000383ffff */
[----:B------:R-:W-:-:S00]  /*6680*/  NOP ;  /* 0x0000000000007918 */ /* 0x000fc00000000000 */
[----:B------:R-:W-:-:S00]  /*6690*/  NOP ;  /* 0x0000000000007918 */ /* 0x000fc00000000000 */
[----:B------:R-:W-:-:S00]  /*66a0*/  NOP ;  /* 0x0000000000007918 */ /* 0x000fc00000000000 */
[----:B------:R-:W-:-:S00]  /*66b0*/  NOP ;  /* 0x0000000000007918 */ /* 0x000fc00000000000 */
[----:B------:R-:W-:-:S00]  /*66c0*/  NOP ;  /* 0x0000000000007918 */ /* 0x000fc00000000000 */
[----:B------:R-:W-:-:S00]  /*66d0*/  NOP ;  /* 0x0000000000007918 */ /* 0x000fc00000000000 */
[----:B------:R-:W-:-:S00]  /*66e0*/  NOP ;  /* 0x0000000000007918 */ /* 0x000fc00000000000 */
[----:B------:R-:W-:-:S00]  /*66f0*/  NOP ;  /* 0x0000000000007918 */ /* 0x000fc00000000000 */
.L_x_135:


//--------------------- .nv.global.init           --------------------------
	.section	.nv.global.init,"aw",@progbits
.nv.global.init:
	.type		$str$22,@object
	.size		$str$22,($str$23 - $str$22)
$str$22:
        /*0000*/ 	.byte	0x6b, 0x5f, 0x74, 0x69, 0x6c, 0x65, 0x5f, 0x63, 0x6f, 0x75, 0x6e, 0x74, 0x20, 0x3e, 0x3d, 0x20
        /*0010*/ 	.byte	0x31, 0x00
	.type		$str$23,@object
	.size		$str$23,(__unnamed_1 - $str$23)
$str$23:
        /*0012*/ 	.byte	0x2f, 0x74, 0x6d, 0x70, 0x2f, 0x63, 0x75, 0x74, 0x6c, 0x61, 0x73, 0x73, 0x5f, 0x73, 0x77, 0x65
        /*0022*/ 	.byte	0x65, 0x70, 0x5f, 0x73, 0x72, 0x63, 0x2f, 0x69, 0x6e, 0x63, 0x6c, 0x75, 0x64, 0x65, 0x2f, 0x63
        /*0032*/ 	.byte	0x75, 0x74, 0x6c, 0x61, 0x73, 0x73, 0x2f, 0x67, 0x65, 0x6d, 0x6d, 0x2f, 0x63, 0x6f, 0x6c, 0x6c
        /*0042*/ 	.byte	0x65, 0x63, 0x74, 0x69, 0x76, 0x65, 0x2f, 0x73, 0x6d, 0x39, 0x30, 0x5f, 0x6d, 0x6d, 0x61, 0x5f
        /*0052*/ 	.byte	0x74, 0x6d, 0x61, 0x5f, 0x67, 0x6d, 0x6d, 0x61, 0x5f, 0x73, 0x73, 0x5f, 0x77, 0x61, 0x72, 0x70
        /*0062*/ 	.byte	0x73, 0x70, 0x65, 0x63, 0x69, 0x61, 0x6c, 0x69, 0x7a, 0x65, 0x64, 0x2e, 0x68, 0x70, 0x70, 0x00
	.type		__unnamed_1,@object
	.size		__unnamed_1,(.L_0 - __unnamed_1)
__unnamed_1:
        /*0072*/ 	.byte	0x76, 0x6f, 0x69, 0x64, 0x20, 0x63, 0x75, 0x74, 0x6c, 0x61, 0x73, 0x73, 0x3a, 0x3a, 0x67, 0x65
        /* <DEDUP_REMOVED lines=176> */
        /*0b82*/ 	.byte	0x00
.L_0:


//--------------------- .nv.shared._ZN7cutlass13device_kernelINS_4gemm6kernel13GemmUniversalIN4cute5tupleIJiiiiEEENS1_10collective13CollectiveMmaINS1_34MainloopSm90TmaGmmaWarpSpecializedILi3ENS5_IJNS4_1CILi4EEENSA_ILi2EEENSA_ILi1EEEEEENS1_32KernelTmaWarpSpecializedPingpongEEENS5_IJNSA_ILi64EEESH_NSA_ILi128EEEEEEfNS5_IJlSD_lEEEfSK_NS4_8TiledMMAINS4_8MMA_AtomIJNS4_4SM904GMMA29MMA_64x64x8_F32TF32TF32_SS_TNILNSO_7ScaleInE1ELSQ_1EEEEEENS4_6LayoutINS5_IJSD_SD_SD_EEENS5_IJNSA_ILi0EEESV_SV_EEEEENS5_IJNS4_10UnderscoreESY_SY_EEEEENS4_23SM90_TMA_LOAD_MULTICASTENS4_14ComposedLayoutINS4_7SwizzleILi3ELi4ELi3EEENS4_18smem_ptr_flag_bitsILi32EEENST_INS5_IJNSA_ILi8EEENSA_ILi32EEEEEENS5_IJS18_SD_EEEEEEEvNS4_8identityES11_S1C_vS1D_EENS_8epilogue10collective6detail29Sm90TmaWarpSpecializedAdapterINS1G_15DefaultEpilogueIfSK_SK_NS1F_6thread17LinearCombinationIfLi1EffLNS1K_9ScaleType4KindE0ELNS_15FloatRoundStyleE2EfEENS1_15EpilogueDefaultEEEEEvvEEEEvNT_6ParamsE --------------------------
	.section	.nv.shared._ZN7cutlass13device_kernelINS_4gemm6kernel13GemmUniversalIN4cute5tupleIJiiiiEEENS1_10collective13CollectiveMmaINS1_34MainloopSm90TmaGmmaWarpSpecializedILi3ENS5_IJNS4_1CILi4EEENSA_ILi2EEENSA_ILi1EEEEEENS1_32KernelTmaWarpSpecializedPingpongEEENS5_IJNSA_ILi64EEESH_NSA_ILi128EEEEEEfNS5_IJlSD_lEEEfSK_NS4_8TiledMMAINS4_8MMA_AtomIJNS4_4SM904GMMA29MMA_64x64x8_F32TF32TF32_SS_TNILNSO_7ScaleInE1ELSQ_1EEEEEENS4_6LayoutINS5_IJSD_SD_SD_EEENS5_IJNSA_ILi0EEESV_SV_EEEEENS5_IJNS4_10UnderscoreESY_SY_EEEEENS4_23SM90_TMA_LOAD_MULTICASTENS4_14ComposedLayoutINS4_7SwizzleILi3ELi4ELi3EEENS4_18smem_ptr_flag_bitsILi32EEENST_INS5_IJNSA_ILi8EEENSA_ILi32EEEEEENS5_IJS18_SD_EEEEEEEvNS4_8identityES11_S1C_vS1D_EENS_8epilogue10collective6detail29Sm90TmaWarpSpecializedAdapterINS1G_15DefaultEpilogueIfSK_SK_NS1F_6thread17LinearCombinationIfLi1EffLNS1K_9ScaleType4KindE0ELNS_15FloatRoundStyleE2EfEENS1_15EpilogueDefaultEEEEEvvEEEEvNT_6ParamsE,"aw",@nobits
	.sectionflags	@""
	.align	16
	.zero		1024


//--------------------- .nv.shared.reserved.0     --------------------------
	.section	.nv.shared.reserved.0,"aw",@nobits
	.weak		__nv_reservedSMEM_offset_0_alias
	.size		__nv_reservedSMEM_offset_0_alias, 0, 0
	.other		__nv_reservedSMEM_offset_0_alias,@"STO_CUDA_RESERVED_SHARED STV_DEFAULT"
__nv_reservedSMEM_offset_0_alias:
	.zero		0


//--------------------- .nv.global                --------------------------
	.section	.nv.global,"aw",@nobits
.nv.global:
	.type		_ZN40_INTERNAL_0b844553_4_k_cu_0ab90b7c_171964cute1_E,@object
	.size		_ZN40_INTERNAL_0b844553_4_k_cu_0ab90b7c_171964cute1_E,(_ZN40_INTERNAL_0b844553_4_k_cu_0ab90b7c_171964cuda3std3__45__cpo6cbeginE - _ZN40_INTERNAL_0b844553_4_k_cu_0ab90b7c_171964cute1_E)
_ZN40_INTERNAL_0b844553_4_k_cu_0ab90b7c_171964cute1_E:
	.zero		1
	.type		_ZN40_INTERNAL_0b844553_4_k_cu_0ab90b7c_171964cuda3std3__45__cpo6cbeginE,@object
	.size		_ZN40_INTERNAL_0b844553_4_k_cu_0ab90b7c_171964cuda3std3__45__cpo6cbeginE,(_ZN40_INTERNAL_0b844553_4_k_cu_0ab90b7c_171964cuda3std3__48in_placeE - _ZN40_INTERNAL_0b844553_4_k_cu_0ab90b7c_171964cuda3std3__45__cpo6cbeginE)
_ZN40_INTERNAL_0b844553_4_k_cu_0ab90b7c_171964cuda3std3__45__cpo6cbeginE:
	.zero		1
	.type		_ZN40_INTERNAL_0b844553_4_k_cu_0ab90b7c_171964cuda3std3__48in_placeE,@object
	.size		_ZN40_INTERNAL_0b844553_4_k_cu_0ab90b7c_171964cuda3std3__48in_placeE,(_ZN40_INTERNAL_0b844553_4_k_cu_0ab90b7c_171964cuda3std6ranges3__45__cpo9iter_moveE - _ZN40_INTERNAL_0b844553_4_k_cu_0ab90b7c_171964cuda3std3__48in_placeE)
_ZN40_INTERNAL_0b844553_4_k_cu_0ab90b7c_171964cuda3std3__48in_placeE:
	.zero		1
	.type		_ZN40_INTERNAL_0b844553_4_k_cu_0ab90b7c_171964cuda3std6ranges3__45__cpo9iter_moveE,@object
	.size		_ZN40_INTERNAL_0b844553_4_k_cu_0ab90b7c_171964cuda3std6ranges3__45__cpo9iter_moveE,(_ZN40_INTERNAL_0b844553_4_k_cu_0ab90b7c_171964cuda3std3__45__cpo5beginE - _ZN40_INTERNAL_0b844553_4_k_cu_0ab90b7c_171964cuda3std6ranges3__45__cpo9iter_moveE)
_ZN40_INTERNAL_0b844553_4_k_cu_0ab90b7c_171964cuda3std6ranges3__45__cpo9iter_moveE:
	.zero		1
	.type		_ZN40_INTERNAL_0b844553_4_k_cu_0ab90b7c_171964cuda3std3__45__cpo5beginE,@object
	.size		_ZN40_INTERNAL_0b844553_4_k_cu_0ab90b7c_171964cuda3std3__45__cpo5beginE,(_ZN40_INTERNAL_0b844553_4_k_cu_0ab90b7c_171964cuda3std3__442_GLOBAL__N__0b844553_4_k_cu_0ab90b7c_171966ignoreE - _ZN40_INTERNAL_0b844553_4_k_cu_0ab90b7c_171964cuda3std3__45__cpo5beginE)
_ZN40_INTERNAL_0b844553_4_k_cu_0ab90b7c_171964cuda3std3__45__cpo5beginE:
	.zero		1
	.type		_ZN40_INTERNAL_0b844553_4_k_cu_0ab90b7c_171964cuda3std3__442_GLOBAL__N__0b844553_4_k_cu_0ab90b7c_171966ignoreE,@object
	.size		_ZN40_INTERNAL_0b844553_4_k_cu_0ab90b7c_171964cuda3std3__442_GLOBAL__N__0b844553_4_k_cu_0ab90b7c_171966ignoreE,(_ZN40_INTERNAL_0b844553_4_k_cu_0ab90b7c_171964cute7productE - _ZN40_INTERNAL_0b844553_4_k_cu_0ab90b7c_171964cuda3std3__442_GLOBAL__N__0b844553_4_k_cu_0ab90b7c_171966ignoreE)
_ZN40_INTERNAL_0b844553_4_k_cu_0ab90b7c_171964cuda3std3__442_GLOBAL__N__0b844553_4_k_cu_0ab90b7c_171966ignoreE:
	.zero		1
	.type		_ZN40_INTERNAL_0b844553_4_k_cu_0ab90b7c_171964cute7productE,@object
	.size		_ZN40_INTERNAL_0b844553_4_k_cu_0ab90b7c_171964cute7productE,(_ZN40_INTERNAL_0b844553_4_k_cu_0ab90b7c_171964cuda3std3__45__cpo3endE - _ZN40_INTERNAL_0b844553_4_k_cu_0ab90b7c_171964cute7productE)
_ZN40_INTERNAL_0b844553_4_k_cu_0ab90b7c_171964cute7productE:
	.zero		1
	.type		_ZN40_INTERNAL_0b844553_4_k_cu_0ab90b7c_171964cuda3std3__45__cpo3endE,@object
	.size		_ZN40_INTERNAL_0b844553_4_k_cu_0ab90b7c_171964cuda3std3__45__cpo3endE,(_ZN40_INTERNAL_0b844553_4_k_cu_0ab90b7c_171964cuda3std3__419piecewise_constructE - _ZN40_INTERNAL_0b844553_4_k_cu_0ab90b7c_171964cuda3std3__45__cpo3endE)
_ZN40_INTERNAL_0b844553_4_k_cu_0ab90b7c_171964cuda3std3__45__cpo3endE:
	.zero		1
	.type		_ZN40_INTERNAL_0b844553_4_k_cu_0ab90b7c_171964cuda3std3__419piecewise_constructE,@object
	.size		_ZN40_INTERNAL_0b844553_4_k_cu_0ab90b7c_171964cuda3std3__419piecewise_constructE,(_ZN40_INTERNAL_0b844553_4_k_cu_0ab90b7c_171964cuda3std3__45__cpo4cendE - _ZN40_INTERNAL_0b844553_4_k_cu_0ab90b7c_171964cuda3std3__419piecewise_constructE)
_ZN40_INTERNAL_0b844553_4_k_cu_0ab90b7c_171964cuda3std3__419piecewise_constructE:
	.zero		1
	.type		_ZN40_INTERNAL_0b844553_4_k_cu_0ab90b7c_171964cuda3std3__45__cpo4cendE,@object
	.size		_ZN40_INTERNAL_0b844553_4_k_cu_0ab90b7c_171964cuda3std3__45__cpo4cendE,(_ZN40_INTERNAL_0b844553_4_k_cu_0ab90b7c_171964cuda3std6ranges3__45__cpo4swapE - _ZN40_INTERNAL_0b844553_4_k_cu_0ab90b7c_171964cuda3std3__45__cpo4cendE)
_ZN40_INTERNAL_0b844553_4_k_cu_0ab90b7c_171964cuda3std3__45__cpo4cendE:
	.zero		1
	.type		_ZN40_INTERNAL_0b844553_4_k_cu_0ab90b7c_171964cuda3std6ranges3__45__cpo4swapE,@object
	.size		_ZN40_INTERNAL_0b844553_4_k_cu_0ab90b7c_171964cuda3std6ranges3__45__cpo4swapE,(.L_8 - _ZN40_INTERNAL_0b844553_4_k_cu_0ab90b7c_171964cuda3std6ranges3__45__cpo4swapE)
_ZN40_INTERNAL_0b844553_4_k_cu_0ab90b7c_171964cuda3std6ranges3__45__cpo4swapE:
	.zero		1
.L_8:


//--------------------- .nv.constant0._ZN7cutlass13device_kernelINS_4gemm6kernel13GemmUniversalIN4cute5tupleIJiiiiEEENS1_10collective13CollectiveMmaINS1_34MainloopSm90TmaGmmaWarpSpecializedILi3ENS5_IJNS4_1CILi4EEENSA_ILi2EEENSA_ILi1EEEEEENS1_32KernelTmaWarpSpecializedPingpongEEENS5_IJNSA_ILi64EEESH_NSA_ILi128EEEEEEfNS5_IJlSD_lEEEfSK_NS4_8TiledMMAINS4_8MMA_AtomIJNS4_4SM904GMMA29MMA_64x64x8_F32TF32TF32_SS_TNILNSO_7ScaleInE1ELSQ_1EEEEEENS4_6LayoutINS5_IJSD_SD_SD_EEENS5_IJNSA_ILi0EEESV_SV_EEEEENS5_IJNS4_10UnderscoreESY_SY_EEEEENS4_23SM90_TMA_LOAD_MULTICASTENS4_14ComposedLayoutINS4_7SwizzleILi3ELi4ELi3EEENS4_18smem_ptr_flag_bitsILi32EEENST_INS5_IJNSA_ILi8EEENSA_ILi32EEEEEENS5_IJS18_SD_EEEEEEEvNS4_8identityES11_S1C_vS1D_EENS_8epilogue10collective6detail29Sm90TmaWarpSpecializedAdapterINS1G_15DefaultEpilogueIfSK_SK_NS1F_6thread17LinearCombinationIfLi1EffLNS1K_9ScaleType4KindE0ELNS_15FloatRoundStyleE2EfEENS1_15EpilogueDefaultEEEEEvvEEEEvNT_6ParamsE --------------------------
	.section	.nv.constant0._ZN7cutlass13device_kernelINS_4gemm6kernel13GemmUniversalIN4cute5tupleIJiiiiEEENS1_10collective13CollectiveMmaINS1_34MainloopSm90TmaGmmaWarpSpecializedILi3ENS5_IJNS4_1CILi4EEENSA_ILi2EEENSA_ILi1EEEEEENS1_32KernelTmaWarpSpecializedPingpongEEENS5_IJNSA_ILi64EEESH_NSA_ILi128EEEEEEfNS5_IJlSD_lEEEfSK_NS4_8TiledMMAINS4_8MMA_AtomIJNS4_4SM904GMMA29MMA_64x64x8_F32TF32TF32_SS_TNILNSO_7ScaleInE1ELSQ_1EEEEEENS4_6LayoutINS5_IJSD_SD_SD_EEENS5_IJNSA_ILi0EEESV_SV_EEEEENS5_IJNS4_10UnderscoreESY_SY_EEEEENS4_23SM90_TMA_LOAD_MULTICASTENS4_14ComposedLayoutINS4_7SwizzleILi3ELi4ELi3EEENS4_18smem_ptr_flag_bitsILi32EEENST_INS5_IJNSA_ILi8EEENSA_ILi32EEEEEENS5_IJS18_SD_EEEEEEEvNS4_8identityES11_S1C_vS1D_EENS_8epilogue10collective6detail29Sm90TmaWarpSpecializedAdapterINS1G_15DefaultEpilogueIfSK_SK_NS1F_6thread17LinearCombinationIfLi1EffLNS1K_9ScaleType4KindE0ELNS_15FloatRoundStyleE2EfEENS1_15EpilogueDefaultEEEEEvvEEEEvNT_6ParamsE,"a",@progbits
	.sectionflags	@""
	.align	4
.nv.constant0._ZN7cutlass13device_kernelINS_4gemm6kernel13GemmUniversalIN4cute5tupleIJiiiiEEENS1_10collective13CollectiveMmaINS1_34MainloopSm90TmaGmmaWarpSpecializedILi3ENS5_IJNS4_1CILi4EEENSA_ILi2EEENSA_ILi1EEEEEENS1_32KernelTmaWarpSpecializedPingpongEEENS5_IJNSA_ILi64EEESH_NSA_ILi128EEEEEEfNS5_IJlSD_lEEEfSK_NS4_8TiledMMAINS4_8MMA_AtomIJNS4_4SM904GMMA29MMA_64x64x8_F32TF32TF32_SS_TNILNSO_7ScaleInE1ELSQ_1EEEEEENS4_6LayoutINS5_IJSD_SD_SD_EEENS5_IJNSA_ILi0EEESV_SV_EEEEENS5_IJNS4_10UnderscoreESY_SY_EEEEENS4_23SM90_TMA_LOAD_MULTICASTENS4_14ComposedLayoutINS4_7SwizzleILi3ELi4ELi3EEENS4_18smem_ptr_flag_bitsILi32EEENST_INS5_IJNSA_ILi8EEENSA_ILi32EEEEEENS5_IJS18_SD_EEEEEEEvNS4_8identityES11_S1C_vS1D_EENS_8epilogue10collective6detail29Sm90TmaWarpSpecializedAdapterINS1G_15DefaultEpilogueIfSK_SK_NS1F_6thread17LinearCombinationIfLi1EffLNS1K_9ScaleType4KindE0ELNS_15FloatRoundStyleE2EfEENS1_15EpilogueDefaultEEEEEvvEEEEvNT_6ParamsE:
	.zero		1664


//--------------------- SYMBOLS --------------------------

	.type		.nv.reservedSmem.offset0,@object
	.size		.nv.reservedSmem.offset0,0x4
	.type		__assertfail,@function
